	.target	sm_90a

	.elftype	@"ET_EXEC"


//--------------------- .note.nv.tkinfo           --------------------------
	.section	.note.nv.tkinfo,"",@"SHT_NOTE"
	.sectionflags	@"SHF_NOTE_NV_TKINFO"
	.tkinfo
        /*0018*/ 	.word	0x00000002
        /*0030*/ 	.string	""
        /*0030*/ 	.string	"ptxas"
        /*0030*/ 	.string	"Cuda compilation tools, release 13.0, V13.0.88"
        /*0030*/ 	.string	"Build cuda_13.0.r13.0/compiler.36424714_0"
        /*0030*/ 	.string	"-arch sm_90a -m 64 "



//--------------------- .note.nv.cuinfo           --------------------------
	.section	.note.nv.cuinfo,"",@"SHT_NOTE"
	.sectionflags	@"SHF_NOTE_NV_CUINFO"
        /*0018*/ 	.short	0x0002
        /*001a*/ 	.short	0x005a
        /*001c*/ 	.short	0x0082
	.zero		2


//--------------------- .nv.info                  --------------------------
	.section	.nv.info,"",@"SHT_CUDA_INFO"
	.align	4


	//----- nvinfo : EIATTR_REGCOUNT
	.align		4
        /*0000*/ 	.byte	0x04, 0x2f
        /*0002*/ 	.short	(.L_15 - .L_14)
	.align		4
.L_14:
        /*0004*/ 	.word	index@(_ZN7cutlass13device_kernelINS_4gemm6kernel13GemmUniversalIN4cute5tupleIJiiiiEEENS1_10collective13CollectiveMmaINS1_34MainloopSm90TmaGmmaWarpSpecializedILi26ENS5_IJNS4_1CILi1EEESB_SB_EEENS1_35KernelTmaWarpSpecializedCooperativeEEENS5_IJNSA_ILi256EEENSA_ILi16EEENSA_ILi32EEEEEEaNS5_IJlSB_lEEEaSJ_NS4_8TiledMMAINS4_8MMA_AtomIJNS4_4SM904GMMA26MMA_64x16x32_S32S8S8_SS_TNEEEENS4_6LayoutINS5_IJNSA_ILi2EEESB_SB_EEENS5_IJSB_NSA_ILi0EEEST_EEEEENS5_IJNS4_10UnderscoreESW_SW_EEEEENS4_13SM90_TMA_LOADENS4_14ComposedLayoutINS4_7SwizzleILi1ELi4ELi3EEENS4_18smem_ptr_flag_bitsILi8EEENSQ_INS5_IJNSA_ILi8EEESH_EEENS5_IJSH_SB_EEEEEEEvNS4_8identityESZ_S19_vS1A_EENS_8epilogue10collective6detail29Sm90TmaWarpSpecializedAdapterINS1D_15DefaultEpilogueIaSJ_SJ_NS1C_6thread17LinearCombinationIaLi1EiiLNS1H_9ScaleType4KindE0ELNS_15FloatRoundStyleE2EaEENS1_15EpilogueDefaultEEEEEvvEEEEvNT_6ParamsE)
        /*0008*/ 	.word	0x000000a8


	//----- nvinfo : EIATTR_FRAME_SIZE
	.align		4
.L_15:
        /*000c*/ 	.byte	0x04, 0x11
        /*000e*/ 	.short	(.L_17 - .L_16)
	.align		4
.L_16:
        /*0010*/ 	.word	index@(_ZN7cutlass13device_kernelINS_4gemm6kernel13GemmUniversalIN4cute5tupleIJiiiiEEENS1_10collective13CollectiveMmaINS1_34MainloopSm90TmaGmmaWarpSpecializedILi26ENS5_IJNS4_1CILi1EEESB_SB_EEENS1_35KernelTmaWarpSpecializedCooperativeEEENS5_IJNSA_ILi256EEENSA_ILi16EEENSA_ILi32EEEEEEaNS5_IJlSB_lEEEaSJ_NS4_8TiledMMAINS4_8MMA_AtomIJNS4_4SM904GMMA26MMA_64x16x32_S32S8S8_SS_TNEEEENS4_6LayoutINS5_IJNSA_ILi2EEESB_SB_EEENS5_IJSB_NSA_ILi0EEEST_EEEEENS5_IJNS4_10UnderscoreESW_SW_EEEEENS4_13SM90_TMA_LOADENS4_14ComposedLayoutINS4_7SwizzleILi1ELi4ELi3EEENS4_18smem_ptr_flag_bitsILi8EEENSQ_INS5_IJNSA_ILi8EEESH_EEENS5_IJSH_SB_EEEEEEEvNS4_8identityESZ_S19_vS1A_EENS_8epilogue10collective6detail29Sm90TmaWarpSpecializedAdapterINS1D_15DefaultEpilogueIaSJ_SJ_NS1C_6thread17LinearCombinationIaLi1EiiLNS1H_9ScaleType4KindE0ELNS_15FloatRoundStyleE2EaEENS1_15EpilogueDefaultEEEEEvvEEEEvNT_6ParamsE)
        /*0014*/ 	.word	0x00000000


	//----- nvinfo : EIATTR_MIN_STACK_SIZE
	.align		4
.L_17:
        /*0018*/ 	.byte	0x04, 0x12
        /*001a*/ 	.short	(.L_19 - .L_18)
	.align		4
.L_18:
        /*001c*/ 	.word	index@(_ZN7cutlass13device_kernelINS_4gemm6kernel13GemmUniversalIN4cute5tupleIJiiiiEEENS1_10collective13CollectiveMmaINS1_34MainloopSm90TmaGmmaWarpSpecializedILi26ENS5_IJNS4_1CILi1EEESB_SB_EEENS1_35KernelTmaWarpSpecializedCooperativeEEENS5_IJNSA_ILi256EEENSA_ILi16EEENSA_ILi32EEEEEEaNS5_IJlSB_lEEEaSJ_NS4_8TiledMMAINS4_8MMA_AtomIJNS4_4SM904GMMA26MMA_64x16x32_S32S8S8_SS_TNEEEENS4_6LayoutINS5_IJNSA_ILi2EEESB_SB_EEENS5_IJSB_NSA_ILi0EEEST_EEEEENS5_IJNS4_10UnderscoreESW_SW_EEEEENS4_13SM90_TMA_LOADENS4_14ComposedLayoutINS4_7SwizzleILi1ELi4ELi3EEENS4_18smem_ptr_flag_bitsILi8EEENSQ_INS5_IJNSA_ILi8EEESH_EEENS5_IJSH_SB_EEEEEEEvNS4_8identityESZ_S19_vS1A_EENS_8epilogue10collective6detail29Sm90TmaWarpSpecializedAdapterINS1D_15DefaultEpilogueIaSJ_SJ_NS1C_6thread17LinearCombinationIaLi1EiiLNS1H_9ScaleType4KindE0ELNS_15FloatRoundStyleE2EaEENS1_15EpilogueDefaultEEEEEvvEEEEvNT_6ParamsE)
        /*0020*/ 	.word	0x00000000
.L_19:


//--------------------- .nv.compat                --------------------------
	.section	.nv.compat,"",@"SHT_CUDA_COMPAT_INFO"
	.align	4
        /*0000*/ 	.byte	0x02, 0x09, 0x01, 0x00, 0x02, 0x02, 0x04, 0x00, 0x02, 0x05, 0x05, 0x00, 0x03, 0x07, 0x01, 0x01
        /*0010*/ 	.byte	0x02, 0x03, 0x01, 0x00, 0x02, 0x06, 0x01, 0x00, 0x04, 0x0b, 0x08, 0x00, 0x00, 0x00, 0x00, 0x00
        /*0020*/ 	.byte	0x00, 0x00, 0x00, 0x00


//--------------------- .nv.info._ZN7cutlass13device_kernelINS_4gemm6kernel13GemmUniversalIN4cute5tupleIJiiiiEEENS1_10collective13CollectiveMmaINS1_34MainloopSm90TmaGmmaWarpSpecializedILi26ENS5_IJNS4_1CILi1EEESB_SB_EEENS1_35KernelTmaWarpSpecializedCooperativeEEENS5_IJNSA_ILi256EEENSA_ILi16EEENSA_ILi32EEEEEEaNS5_IJlSB_lEEEaSJ_NS4_8TiledMMAINS4_8MMA_AtomIJNS4_4SM904GMMA26MMA_64x16x32_S32S8S8_SS_TNEEEENS4_6LayoutINS5_IJNSA_ILi2EEESB_SB_EEENS5_IJSB_NSA_ILi0EEEST_EEEEENS5_IJNS4_10UnderscoreESW_SW_EEEEENS4_13SM90_TMA_LOADENS4_14ComposedLayoutINS4_7SwizzleILi1ELi4ELi3EEENS4_18smem_ptr_flag_bitsILi8EEENSQ_INS5_IJNSA_ILi8EEESH_EEENS5_IJSH_SB_EEEEEEEvNS4_8identityESZ_S19_vS1A_EENS_8epilogue10collective6detail29Sm90TmaWarpSpecializedAdapterINS1D_15DefaultEpilogueIaSJ_SJ_NS1C_6thread17LinearCombinationIaLi1EiiLNS1H_9ScaleType4KindE0ELNS_15FloatRoundStyleE2EaEENS1_15EpilogueDefaultEEEEEvvEEEEvNT_6ParamsE --------------------------
	.section	.nv.info._ZN7cutlass13device_kernelINS_4gemm6kernel13GemmUniversalIN4cute5tupleIJiiiiEEENS1_10collective13CollectiveMmaINS1_34MainloopSm90TmaGmmaWarpSpecializedILi26ENS5_IJNS4_1CILi1EEESB_SB_EEENS1_35KernelTmaWarpSpecializedCooperativeEEENS5_IJNSA_ILi256EEENSA_ILi16EEENSA_ILi32EEEEEEaNS5_IJlSB_lEEEaSJ_NS4_8TiledMMAINS4_8MMA_AtomIJNS4_4SM904GMMA26MMA_64x16x32_S32S8S8_SS_TNEEEENS4_6LayoutINS5_IJNSA_ILi2EEESB_SB_EEENS5_IJSB_NSA_ILi0EEEST_EEEEENS5_IJNS4_10UnderscoreESW_SW_EEEEENS4_13SM90_TMA_LOADENS4_14ComposedLayoutINS4_7SwizzleILi1ELi4ELi3EEENS4_18smem_ptr_flag_bitsILi8EEENSQ_INS5_IJNSA_ILi8EEESH_EEENS5_IJSH_SB_EEEEEEEvNS4_8identityESZ_S19_vS1A_EENS_8epilogue10collective6detail29Sm90TmaWarpSpecializedAdapterINS1D_15DefaultEpilogueIaSJ_SJ_NS1C_6thread17LinearCombinationIaLi1EiiLNS1H_9ScaleType4KindE0ELNS_15FloatRoundStyleE2EaEENS1_15EpilogueDefaultEEEEEvvEEEEvNT_6ParamsE,"",@"SHT_CUDA_INFO"
	.sectionflags	@""
	.align	4


	//----- nvinfo : EIATTR_CUDA_API_VERSION
	.align		4
        /*0000*/ 	.byte	0x04, 0x37
        /*0002*/ 	.short	(.L_21 - .L_20)
.L_20:
        /*0004*/ 	.word	0x00000082


	//----- nvinfo : EIATTR_KPARAM_INFO
	.align		4
.L_21:
        /*0008*/ 	.byte	0x04, 0x17
        /*000a*/ 	.short	(.L_23 - .L_22)
.L_22:
        /*000c*/ 	.word	0x00000000
        /*0010*/ 	.short	0x0000
        /*0012*/ 	.short	0x0070
        /*0014*/ 	.byte	0x00, 0xf0, 0x01, 0x10


	//----- nvinfo : EIATTR_SPARSE_MMA_MASK
	.align		4
.L_23:
        /*0018*/ 	.byte	0x03, 0x50
        /*001a*/ 	.short	0x0000


	//----- nvinfo : EIATTR_MAXREG_COUNT
	.align		4
        /*001c*/ 	.byte	0x03, 0x1b
        /*001e*/ 	.short	0x00a8


	//----- nvinfo : EIATTR_NUM_BARRIERS
	.align		4
        /*0020*/ 	.byte	0x02, 0x4c
        /*0022*/ 	.byte	0x01
	.zero		1


	//----- nvinfo : EIATTR_EXTERNS
	.align		4
        /*0024*/ 	.byte	0x04, 0x0f
        /*0026*/ 	.short	(.L_25 - .L_24)


	//   ....[0]....
	.align		4
.L_24:
        /*0028*/ 	.word	index@(__assertfail)


	//----- nvinfo : EIATTR_MERCURY_ISA_VERSION
	.align		4
.L_25:
        /*002c*/ 	.byte	0x03, 0x5f
        /*002e*/ 	.short	0x0101


	//----- nvinfo : EIATTR_INT_WARP_WIDE_INSTR_OFFSETS
	.align		4
        /*0030*/ 	.byte	0x04, 0x31
        /*0032*/ 	.short	(.L_27 - .L_26)


	//   ....[0]....
.L_26:
        /*0034*/ 	.word	0x000006d0


	//   ....[1]....
        /*0038*/ 	.word	0x000006e0


	//   ....[2]....
        /*003c*/ 	.word	0x000007d0


	//----- nvinfo : EIATTR_COOP_GROUP_MASK_REGIDS
	.align		4
.L_27:
        /*0040*/ 	.byte	0x04, 0x29
        /*0042*/ 	.short	(.L_29 - .L_28)


	//   ....[0]....
.L_28:
        /*0044*/ 	.word	0xffffffff


	//   ....[1]....
        /*0048*/ 	.word	0xffffffff


	//   ....[2]....
        /*004c*/ 	.word	0xffffffff


	//   ....[3]....
        /*0050*/ 	.word	0xffffffff


	//   ....[4]....
        /*0054*/ 	.word	0xffffffff


	//----- nvinfo : EIATTR_COOP_GROUP_INSTR_OFFSETS
	.align		4
.L_29:
        /*0058*/ 	.byte	0x04, 0x28
        /*005a*/ 	.short	(.L_31 - .L_30)


	//   ....[0]....
.L_30:
        /*005c*/ 	.word	0x00000060


	//   ....[1]....
        /*0060*/ 	.word	0x00000070


	//   ....[2]....
        /*0064*/ 	.word	0x00000130


	//   ....[3]....
        /*0068*/ 	.word	0x000005b0


	//   ....[4]....
        /*006c*/ 	.word	0x00001440


	//----- nvinfo : EIATTR_REG_RECONFIG
	.align		4
.L_31:
        /*0070*/ 	.byte	0x01, 0x54
	.zero		2


	//----- nvinfo : EIATTR_SYSCALL_OFFSETS
	.align		4
        /*0074*/ 	.byte	0x04, 0x46
        /*0076*/ 	.short	(.L_33 - .L_32)


	//   ....[0]....
.L_32:
        /*0078*/ 	.word	0x00001630


	//----- nvinfo : EIATTR_MBARRIER_INSTR_OFFSETS
	.align		4
.L_33:
        /*007c*/ 	.byte	0x04, 0x39
        /*007e*/ 	.short	(.L_35 - .L_34)


	//   ....[0]....
.L_34:
        /*0080*/ 	.word	0x00000250
        /*0084*/ 	.word	0x000000ff
        /*0088*/ 	.word	0x00000000
        /*008c*/ 	.short	0x0100
        /*008e*/ 	.byte	0x08
	.zero		1


	//   ....[1]....
        /*0090*/ 	.word	0x00000260
        /*0094*/ 	.word	0x000000ff
        /*0098*/ 	.word	0x000000d0
        /*009c*/ 	.short	0x0100
        /*009e*/ 	.byte	0x08
	.zero		1


	//   ....[2]....
        /*00a0*/ 	.word	0x00000270
        /*00a4*/ 	.word	0x000000ff
        /*00a8*/ 	.word	0x00000008
        /*00ac*/ 	.short	0x0100
        /*00ae*/ 	.byte	0x08
	.zero		1


	//   ....[3]....
        /*00b0*/ 	.word	0x00000280
        /*00b4*/ 	.word	0x000000ff
        /*00b8*/ 	.word	0x000000d8
        /*00bc*/ 	.short	0x0100
        /*00be*/ 	.byte	0x08
	.zero		1


	//   ....[4]....
        /*00c0*/ 	.word	0x00000290
        /*00c4*/ 	.word	0x000000ff
        /*00c8*/ 	.word	0x00000010
        /*00cc*/ 	.short	0x0100
        /*00ce*/ 	.byte	0x08
	.zero		1


	//   ....[5]....
        /*00d0*/ 	.word	0x000002a0
        /*00d4*/ 	.word	0x000000ff
        /*00d8*/ 	.word	0x000000e0
        /*00dc*/ 	.short	0x0100
        /*00de*/ 	.byte	0x08
	.zero		1


	//   ....[6]....
        /*00e0*/ 	.word	0x000002b0
        /*00e4*/ 	.word	0x000000ff
        /*00e8*/ 	.word	0x00000018
        /*00ec*/ 	.short	0x0100
        /*00ee*/ 	.byte	0x08
	.zero		1


	//   ....[7]....
        /*00f0*/ 	.word	0x000002c0
        /*00f4*/ 	.word	0x000000ff
        /*00f8*/ 	.word	0x000000e8
        /*00fc*/ 	.short	0x0100
        /*00fe*/ 	.byte	0x08
	.zero		1


	//   ....[8]....
        /*0100*/ 	.word	0x000002d0
        /*0104*/ 	.word	0x000000ff
        /*0108*/ 	.word	0x00000020
        /*010c*/ 	.short	0x0100
        /*010e*/ 	.byte	0x08
	.zero		1


	//   ....[9]....
        /*0110*/ 	.word	0x000002e0
        /*0114*/ 	.word	0x000000ff
        /*0118*/ 	.word	0x000000f0
        /*011c*/ 	.short	0x0100
        /*011e*/ 	.byte	0x08
	.zero		1


	//   ....[10]....
        /*0120*/ 	.word	0x000002f0
        /*0124*/ 	.word	0x000000ff
        /*0128*/ 	.word	0x00000028
        /*012c*/ 	.short	0x0100
        /*012e*/ 	.byte	0x08
	.zero		1


	//   ....[11]....
        /*0130*/ 	.word	0x00000300
        /*0134*/ 	.word	0x000000ff
        /*0138*/ 	.word	0x000000f8
        /*013c*/ 	.short	0x0100
        /*013e*/ 	.byte	0x08
	.zero		1


	//   ....[12]....
        /*0140*/ 	.word	0x00000310
        /*0144*/ 	.word	0x000000ff
        /*0148*/ 	.word	0x00000030
        /*014c*/ 	.short	0x0100
        /*014e*/ 	.byte	0x08
	.zero		1


	//   ....[13]....
        /*0150*/ 	.word	0x00000320
        /*0154*/ 	.word	0x000000ff
        /*0158*/ 	.word	0x00000100
        /*015c*/ 	.short	0x0100
        /*015e*/ 	.byte	0x08
	.zero		1


	//   ....[14]....
        /*0160*/ 	.word	0x00000330
        /*0164*/ 	.word	0x000000ff
        /*0168*/ 	.word	0x00000038
        /*016c*/ 	.short	0x0100
        /*016e*/ 	.byte	0x08
	.zero		1


	//   ....[15]....
        /*0170*/ 	.word	0x00000340
        /*0174*/ 	.word	0x000000ff
        /*0178*/ 	.word	0x00000108
        /*017c*/ 	.short	0x0100
        /*017e*/ 	.byte	0x08
	.zero		1


	//   ....[16]....
        /*0180*/ 	.word	0x00000350
        /*0184*/ 	.word	0x000000ff
        /*0188*/ 	.word	0x00000040
        /*018c*/ 	.short	0x0100
        /*018e*/ 	.byte	0x08
	.zero		1


	//   ....[17]....
        /*0190*/ 	.word	0x00000360
        /*0194*/ 	.word	0x000000ff
        /*0198*/ 	.word	0x00000110
        /*019c*/ 	.short	0x0100
        /*019e*/ 	.byte	0x08
	.zero		1


	//   ....[18]....
        /*01a0*/ 	.word	0x00000370
        /*01a4*/ 	.word	0x000000ff
        /*01a8*/ 	.word	0x00000048
        /*01ac*/ 	.short	0x0100
        /*01ae*/ 	.byte	0x08
	.zero		1


	//   ....[19]....
        /*01b0*/ 	.word	0x00000380
        /*01b4*/ 	.word	0x000000ff
        /*01b8*/ 	.word	0x00000118
        /*01bc*/ 	.short	0x0100
        /*01be*/ 	.byte	0x08
	.zero		1


	//   ....[20]....
        /*01c0*/ 	.word	0x00000390
        /*01c4*/ 	.word	0x000000ff
        /*01c8*/ 	.word	0x00000050
        /*01cc*/ 	.short	0x0100
        /*01ce*/ 	.byte	0x08
	.zero		1


	//   ....[21]....
        /*01d0*/ 	.word	0x000003a0
        /*01d4*/ 	.word	0x000000ff
        /*01d8*/ 	.word	0x00000120
        /*01dc*/ 	.short	0x0100
        /*01de*/ 	.byte	0x08
	.zero		1


	//   ....[22]....
        /*01e0*/ 	.word	0x000003b0
        /*01e4*/ 	.word	0x000000ff
        /*01e8*/ 	.word	0x00000058
        /*01ec*/ 	.short	0x0100
        /*01ee*/ 	.byte	0x08
	.zero		1


	//   ....[23]....
        /*01f0*/ 	.word	0x000003c0
        /*01f4*/ 	.word	0x000000ff
        /*01f8*/ 	.word	0x00000128
        /*01fc*/ 	.short	0x0100
        /*01fe*/ 	.byte	0x08
	.zero		1


	//   ....[24]....
        /*0200*/ 	.word	0x000003d0
        /*0204*/ 	.word	0x000000ff
        /*0208*/ 	.word	0x00000060
        /*020c*/ 	.short	0x0100
        /*020e*/ 	.byte	0x08
	.zero		1


	//   ....[25]....
        /*0210*/ 	.word	0x000003e0
        /*0214*/ 	.word	0x000000ff
        /*0218*/ 	.word	0x00000130
        /*021c*/ 	.short	0x0100
        /*021e*/ 	.byte	0x08
	.zero		1


	//   ....[26]....
        /*0220*/ 	.word	0x000003f0
        /*0224*/ 	.word	0x000000ff
        /*0228*/ 	.word	0x00000068
        /*022c*/ 	.short	0x0100
        /*022e*/ 	.byte	0x08
	.zero		1


	//   ....[27]....
        /*0230*/ 	.word	0x00000400
        /*0234*/ 	.word	0x000000ff
        /*0238*/ 	.word	0x00000138
        /*023c*/ 	.short	0x0100
        /*023e*/ 	.byte	0x08
	.zero		1


	//   ....[28]....
        /*0240*/ 	.word	0x00000410
        /*0244*/ 	.word	0x000000ff
        /*0248*/ 	.word	0x00000070
        /*024c*/ 	.short	0x0100
        /*024e*/ 	.byte	0x08
	.zero		1


	//   ....[29]....
        /*0250*/ 	.word	0x00000420
        /*0254*/ 	.word	0x000000ff
        /*0258*/ 	.word	0x00000140
        /*025c*/ 	.short	0x0100
        /*025e*/ 	.byte	0x08
	.zero		1


	//   ....[30]....
        /*0260*/ 	.word	0x00000430
        /*0264*/ 	.word	0x000000ff
        /*0268*/ 	.word	0x00000078
        /*026c*/ 	.short	0x0100
        /*026e*/ 	.byte	0x08
	.zero		1


	//   ....[31]....
        /*0270*/ 	.word	0x00000440
        /*0274*/ 	.word	0x000000ff
        /*0278*/ 	.word	0x00000148
        /*027c*/ 	.short	0x0100
        /*027e*/ 	.byte	0x08
	.zero		1


	//   ....[32]....
        /*0280*/ 	.word	0x00000450
        /*0284*/ 	.word	0x000000ff
        /*0288*/ 	.word	0x00000080
        /*028c*/ 	.short	0x0100
        /*028e*/ 	.byte	0x08
	.zero		1


	//   ....[33]....
        /*0290*/ 	.word	0x00000460
        /*0294*/ 	.word	0x000000ff
        /*0298*/ 	.word	0x00000150
        /*029c*/ 	.short	0x0100
        /*029e*/ 	.byte	0x08
	.zero		1


	//   ....[34]....
        /*02a0*/ 	.word	0x00000470
        /*02a4*/ 	.word	0x000000ff
        /*02a8*/ 	.word	0x00000088
        /*02ac*/ 	.short	0x0100
        /*02ae*/ 	.byte	0x08
	.zero		1


	//   ....[35]....
        /*02b0*/ 	.word	0x00000480
        /*02b4*/ 	.word	0x000000ff
        /*02b8*/ 	.word	0x00000158
        /*02bc*/ 	.short	0x0100
        /*02be*/ 	.byte	0x08
	.zero		1


	//   ....[36]....
        /*02c0*/ 	.word	0x00000490
        /*02c4*/ 	.word	0x000000ff
        /*02c8*/ 	.word	0x00000090
        /*02cc*/ 	.short	0x0100
        /*02ce*/ 	.byte	0x08
	.zero		1


	//   ....[37]....
        /*02d0*/ 	.word	0x000004a0
        /*02d4*/ 	.word	0x000000ff
        /*02d8*/ 	.word	0x00000160
        /*02dc*/ 	.short	0x0100
        /*02de*/ 	.byte	0x08
	.zero		1


	//   ....[38]....
        /*02e0*/ 	.word	0x000004b0
        /*02e4*/ 	.word	0x000000ff
        /*02e8*/ 	.word	0x00000098
        /*02ec*/ 	.short	0x0100
        /*02ee*/ 	.byte	0x08
	.zero		1


	//   ....[39]....
        /*02f0*/ 	.word	0x000004c0
        /*02f4*/ 	.word	0x000000ff
        /*02f8*/ 	.word	0x00000168
        /*02fc*/ 	.short	0x0100
        /*02fe*/ 	.byte	0x08
	.zero		1


	//   ....[40]....
        /*0300*/ 	.word	0x000004d0
        /*0304*/ 	.word	0x000000ff
        /*0308*/ 	.word	0x000000a0
        /*030c*/ 	.short	0x0100
        /*030e*/ 	.byte	0x08
	.zero		1


	//   ....[41]....
        /*0310*/ 	.word	0x000004e0
        /*0314*/ 	.word	0x000000ff
        /*0318*/ 	.word	0x00000170
        /*031c*/ 	.short	0x0100
        /*031e*/ 	.byte	0x08
	.zero		1


	//   ....[42]....
        /*0320*/ 	.word	0x000004f0
        /*0324*/ 	.word	0x000000ff
        /*0328*/ 	.word	0x000000a8
        /*032c*/ 	.short	0x0100
        /*032e*/ 	.byte	0x08
	.zero		1


	//   ....[43]....
        /*0330*/ 	.word	0x00000500
        /*0334*/ 	.word	0x000000ff
        /*0338*/ 	.word	0x00000178
        /*033c*/ 	.short	0x0100
        /*033e*/ 	.byte	0x08
	.zero		1


	//   ....[44]....
        /*0340*/ 	.word	0x00000510
        /*0344*/ 	.word	0x000000ff
        /*0348*/ 	.word	0x000000b0
        /*034c*/ 	.short	0x0100
        /*034e*/ 	.byte	0x08
	.zero		1


	//   ....[45]....
        /*0350*/ 	.word	0x00000520
        /*0354*/ 	.word	0x000000ff
        /*0358*/ 	.word	0x00000180
        /*035c*/ 	.short	0x0100
        /*035e*/ 	.byte	0x08
	.zero		1


	//   ....[46]....
        /*0360*/ 	.word	0x00000530
        /*0364*/ 	.word	0x000000ff
        /*0368*/ 	.word	0x000000b8
        /*036c*/ 	.short	0x0100
        /*036e*/ 	.byte	0x08
	.zero		1


	//   ....[47]....
        /*0370*/ 	.word	0x00000540
        /*0374*/ 	.word	0x000000ff
        /*0378*/ 	.word	0x00000188
        /*037c*/ 	.short	0x0100
        /*037e*/ 	.byte	0x08
	.zero		1


	//   ....[48]....
        /*0380*/ 	.word	0x00000550
        /*0384*/ 	.word	0x000000ff
        /*0388*/ 	.word	0x000000c0
        /*038c*/ 	.short	0x0100
        /*038e*/ 	.byte	0x08
	.zero		1


	//   ....[49]....
        /*0390*/ 	.word	0x00000560
        /*0394*/ 	.word	0x000000ff
        /*0398*/ 	.word	0x00000190
        /*039c*/ 	.short	0x0100
        /*039e*/ 	.byte	0x08
	.zero		1


	//   ....[50]....
        /*03a0*/ 	.word	0x00000570
        /*03a4*/ 	.word	0x000000ff
        /*03a8*/ 	.word	0x000000c8
        /*03ac*/ 	.short	0x0100
        /*03ae*/ 	.byte	0x08
	.zero		1


	//   ....[51]....
        /*03b0*/ 	.word	0x00000580
        /*03b4*/ 	.word	0x000000ff
        /*03b8*/ 	.word	0x00000198
        /*03bc*/ 	.short	0x0100
        /*03be*/ 	.byte	0x08
	.zero		1


	//   ....[52]....
        /*03c0*/ 	.word	0x00000840
        /*03c4*/ 	.word	0x000000ff
        /*03c8*/ 	.word	0x000001b0
        /*03cc*/ 	.short	0x0100
        /*03ce*/ 	.byte	0x08
	.zero		1


	//   ....[53]....
        /*03d0*/ 	.word	0x000008c0
        /*03d4*/ 	.word	0x000000ff
        /*03d8*/ 	.word	0x000001b8
        /*03dc*/ 	.short	0x0100
        /*03de*/ 	.byte	0x08
	.zero		1


	//   ....[54]....
        /*03e0*/ 	.word	0x000016b0
        /*03e4*/ 	.word	0x00000003
        /*03e8*/ 	.word	0x00000000
        /*03ec*/ 	.short	0x010a
        /*03ee*/ 	.byte	0x3f
	.zero		1


	//   ....[55]....
        /*03f0*/ 	.word	0x00001710
        /*03f4*/ 	.word	0x00000003
        /*03f8*/ 	.word	0x00000000
        /*03fc*/ 	.short	0x010a
        /*03fe*/ 	.byte	0x3f
	.zero		1


	//   ....[56]....
        /*0400*/ 	.word	0x00001950
        /*0404*/ 	.word	0x000000ff
        /*0408*/ 	.word	0x00000000
        /*040c*/ 	.short	0x010a
        /*040e*/ 	.byte	0x04
	.zero		1


	//   ....[57]....
        /*0410*/ 	.word	0x00001990
        /*0414*/ 	.word	0x000000ff
        /*0418*/ 	.word	0x00000000
        /*041c*/ 	.short	0x010a
        /*041e*/ 	.byte	0x04
	.zero		1


	//   ....[58]....
        /*0420*/ 	.word	0x00001ae0
        /*0424*/ 	.word	0x000000ff
        /*0428*/ 	.word	0x00000000
        /*042c*/ 	.short	0x0101
        /*042e*/ 	.byte	0x04
	.zero		1


	//   ....[59]....
        /*0430*/ 	.word	0x00001cc0
        /*0434*/ 	.word	0x000000ff
        /*0438*/ 	.word	0x00000000
        /*043c*/ 	.short	0x0101
        /*043e*/ 	.byte	0x06
	.zero		1


	//   ....[60]....
        /*0440*/ 	.word	0x00003e60
        /*0444*/ 	.word	0x00000009
        /*0448*/ 	.word	0x000000d0
        /*044c*/ 	.short	0x010a
        /*044e*/ 	.byte	0x3f
	.zero		1


	//   ....[61]....
        /*0450*/ 	.word	0x000041f0
        /*0454*/ 	.word	0x00000003
        /*0458*/ 	.word	0x000001b8
        /*045c*/ 	.short	0x0101
        /*045e*/ 	.byte	0x3f
	.zero		1


	//   ....[62]....
        /*0460*/ 	.word	0x00004920
        /*0464*/ 	.word	0x00000007
        /*0468*/ 	.word	0x00000000
        /*046c*/ 	.short	0x010a
        /*046e*/ 	.byte	0x3f
	.zero		1


	//   ....[63]....
        /*0470*/ 	.word	0x000049a0
        /*0474*/ 	.word	0x00000008
        /*0478*/ 	.word	0x00000000
        /*047c*/ 	.short	0x010a
        /*047e*/ 	.byte	0x3f
	.zero		1


	//   ....[64]....
        /*0480*/ 	.word	0x00004a30
        /*0484*/ 	.word	0x00000009
        /*0488*/ 	.word	0x00000000
        /*048c*/ 	.short	0x010a
        /*048e*/ 	.byte	0x3f
	.zero		1


	//   ....[65]....
        /*0490*/ 	.word	0x00004ac0
        /*0494*/ 	.word	0x00000008
        /*0498*/ 	.word	0x00000000
        /*049c*/ 	.short	0x010a
        /*049e*/ 	.byte	0x3f
	.zero		1


	//   ....[66]....
        /*04a0*/ 	.word	0x00004b50
        /*04a4*/ 	.word	0x00000009
        /*04a8*/ 	.word	0x00000000
        /*04ac*/ 	.short	0x010a
        /*04ae*/ 	.byte	0x3f
	.zero		1


	//   ....[67]....
        /*04b0*/ 	.word	0x00004be0
        /*04b4*/ 	.word	0x00000008
        /*04b8*/ 	.word	0x00000000
        /*04bc*/ 	.short	0x010a
        /*04be*/ 	.byte	0x3f
	.zero		1


	//   ....[68]....
        /*04c0*/ 	.word	0x00004c70
        /*04c4*/ 	.word	0x00000009
        /*04c8*/ 	.word	0x00000000
        /*04cc*/ 	.short	0x010a
        /*04ce*/ 	.byte	0x3f
	.zero		1


	//   ....[69]....
        /*04d0*/ 	.word	0x00004d00
        /*04d4*/ 	.word	0x00000008
        /*04d8*/ 	.word	0x00000000
        /*04dc*/ 	.short	0x010a
        /*04de*/ 	.byte	0x3f
	.zero		1


	//   ....[70]....
        /*04e0*/ 	.word	0x00004d90
        /*04e4*/ 	.word	0x00000009
        /*04e8*/ 	.word	0x00000000
        /*04ec*/ 	.short	0x010a
        /*04ee*/ 	.byte	0x3f
	.zero		1


	//   ....[71]....
        /*04f0*/ 	.word	0x00004e20
        /*04f4*/ 	.word	0x00000008
        /*04f8*/ 	.word	0x00000000
        /*04fc*/ 	.short	0x010a
        /*04fe*/ 	.byte	0x3f
	.zero		1


	//   ....[72]....
        /*0500*/ 	.word	0x00004eb0
        /*0504*/ 	.word	0x00000009
        /*0508*/ 	.word	0x00000000
        /*050c*/ 	.short	0x010a
        /*050e*/ 	.byte	0x3f
	.zero		1


	//   ....[73]....
        /*0510*/ 	.word	0x00004f40
        /*0514*/ 	.word	0x00000008
        /*0518*/ 	.word	0x00000000
        /*051c*/ 	.short	0x010a
        /*051e*/ 	.byte	0x3f
	.zero		1


	//   ....[74]....
        /*0520*/ 	.word	0x00004fd0
        /*0524*/ 	.word	0x00000009
        /*0528*/ 	.word	0x00000000
        /*052c*/ 	.short	0x010a
        /*052e*/ 	.byte	0x3f
	.zero		1


	//   ....[75]....
        /*0530*/ 	.word	0x00005060
        /*0534*/ 	.word	0x00000008
        /*0538*/ 	.word	0x00000000
        /*053c*/ 	.short	0x010a
        /*053e*/ 	.byte	0x3f
	.zero		1


	//   ....[76]....
        /*0540*/ 	.word	0x000050f0
        /*0544*/ 	.word	0x00000009
        /*0548*/ 	.word	0x00000000
        /*054c*/ 	.short	0x010a
        /*054e*/ 	.byte	0x3f
	.zero		1


	//   ....[77]....
        /*0550*/ 	.word	0x00005180
        /*0554*/ 	.word	0x00000008
        /*0558*/ 	.word	0x00000000
        /*055c*/ 	.short	0x010a
        /*055e*/ 	.byte	0x3f
	.zero		1


	//   ....[78]....
        /*0560*/ 	.word	0x00005210
        /*0564*/ 	.word	0x00000009
        /*0568*/ 	.word	0x00000000
        /*056c*/ 	.short	0x010a
        /*056e*/ 	.byte	0x3f
	.zero		1


	//   ....[79]....
        /*0570*/ 	.word	0x000052a0
        /*0574*/ 	.word	0x00000008
        /*0578*/ 	.word	0x00000000
        /*057c*/ 	.short	0x010a
        /*057e*/ 	.byte	0x3f
	.zero		1


	//   ....[80]....
        /*0580*/ 	.word	0x00005330
        /*0584*/ 	.word	0x00000009
        /*0588*/ 	.word	0x00000000
        /*058c*/ 	.short	0x010a
        /*058e*/ 	.byte	0x3f
	.zero		1


	//   ....[81]....
        /*0590*/ 	.word	0x000053c0
        /*0594*/ 	.word	0x00000008
        /*0598*/ 	.word	0x00000000
        /*059c*/ 	.short	0x010a
        /*059e*/ 	.byte	0x3f
	.zero		1


	//   ....[82]....
        /*05a0*/ 	.word	0x00005450
        /*05a4*/ 	.word	0x00000009
        /*05a8*/ 	.word	0x00000000
        /*05ac*/ 	.short	0x010a
        /*05ae*/ 	.byte	0x3f
	.zero		1


	//   ....[83]....
        /*05b0*/ 	.word	0x000054e0
        /*05b4*/ 	.word	0x00000008
        /*05b8*/ 	.word	0x00000000
        /*05bc*/ 	.short	0x010a
        /*05be*/ 	.byte	0x3f
	.zero		1


	//   ....[84]....
        /*05c0*/ 	.word	0x00005570
        /*05c4*/ 	.word	0x00000009
        /*05c8*/ 	.word	0x00000000
        /*05cc*/ 	.short	0x010a
        /*05ce*/ 	.byte	0x3f
	.zero		1


	//   ....[85]....
        /*05d0*/ 	.word	0x00005600
        /*05d4*/ 	.word	0x00000008
        /*05d8*/ 	.word	0x00000000
        /*05dc*/ 	.short	0x010a
        /*05de*/ 	.byte	0x3f
	.zero		1


	//   ....[86]....
        /*05e0*/ 	.word	0x00005690
        /*05e4*/ 	.word	0x0000000b
        /*05e8*/ 	.word	0x00000000
        /*05ec*/ 	.short	0x010a
        /*05ee*/ 	.byte	0x3f
	.zero		1


	//   ....[87]....
        /*05f0*/ 	.word	0x00005720
        /*05f4*/ 	.word	0x00000003
        /*05f8*/ 	.word	0x00000000
        /*05fc*/ 	.short	0x010a
        /*05fe*/ 	.byte	0x3f
	.zero		1


	//   ....[88]....
        /*0600*/ 	.word	0x00005780
        /*0604*/ 	.word	0x00000003
        /*0608*/ 	.word	0x00000000
        /*060c*/ 	.short	0x010a
        /*060e*/ 	.byte	0x3f
	.zero		1


	//   ....[89]....
        /*0610*/ 	.word	0x000057e0
        /*0614*/ 	.word	0x00000004
        /*0618*/ 	.word	0x00000000
        /*061c*/ 	.short	0x010a
        /*061e*/ 	.byte	0x3f
	.zero		1


	//   ....[90]....
        /*0620*/ 	.word	0x000058b0
        /*0624*/ 	.word	0x00000009
        /*0628*/ 	.word	0x000000d0
        /*062c*/ 	.short	0x010a
        /*062e*/ 	.byte	0x3f
	.zero		1


	//   ....[91]....
        /*0630*/ 	.word	0x00005980
        /*0634*/ 	.word	0x00000007
        /*0638*/ 	.word	0x00000000
        /*063c*/ 	.short	0x010a
        /*063e*/ 	.byte	0x3f
	.zero		1


	//   ....[92]....
        /*0640*/ 	.word	0x000059d0
        /*0644*/ 	.word	0x00000008
        /*0648*/ 	.word	0x00000000
        /*064c*/ 	.short	0x010a
        /*064e*/ 	.byte	0x3f
	.zero		1


	//   ....[93]....
        /*0650*/ 	.word	0x00005a20
        /*0654*/ 	.word	0x00000009
        /*0658*/ 	.word	0x00000000
        /*065c*/ 	.short	0x010a
        /*065e*/ 	.byte	0x3f
	.zero		1


	//   ....[94]....
        /*0660*/ 	.word	0x00005a70
        /*0664*/ 	.word	0x00000008
        /*0668*/ 	.word	0x00000000
        /*066c*/ 	.short	0x010a
        /*066e*/ 	.byte	0x3f
	.zero		1


	//   ....[95]....
        /*0670*/ 	.word	0x00005ac0
        /*0674*/ 	.word	0x00000009
        /*0678*/ 	.word	0x00000000
        /*067c*/ 	.short	0x010a
        /*067e*/ 	.byte	0x3f
	.zero		1


	//   ....[96]....
        /*0680*/ 	.word	0x00005b10
        /*0684*/ 	.word	0x00000008
        /*0688*/ 	.word	0x00000000
        /*068c*/ 	.short	0x010a
        /*068e*/ 	.byte	0x3f
	.zero		1


	//   ....[97]....
        /*0690*/ 	.word	0x00005b60
        /*0694*/ 	.word	0x00000009
        /*0698*/ 	.word	0x00000000
        /*069c*/ 	.short	0x010a
        /*069e*/ 	.byte	0x3f
	.zero		1


	//   ....[98]....
        /*06a0*/ 	.word	0x00005bb0
        /*06a4*/ 	.word	0x00000008
        /*06a8*/ 	.word	0x00000000
        /*06ac*/ 	.short	0x010a
        /*06ae*/ 	.byte	0x3f
	.zero		1


	//   ....[99]....
        /*06b0*/ 	.word	0x00005c00
        /*06b4*/ 	.word	0x00000009
        /*06b8*/ 	.word	0x00000000
        /*06bc*/ 	.short	0x010a
        /*06be*/ 	.byte	0x3f
	.zero		1


	//   ....[100]....
        /*06c0*/ 	.word	0x00005c50
        /*06c4*/ 	.word	0x00000008
        /*06c8*/ 	.word	0x00000000
        /*06cc*/ 	.short	0x010a
        /*06ce*/ 	.byte	0x3f
	.zero		1


	//   ....[101]....
        /*06d0*/ 	.word	0x00005ca0
        /*06d4*/ 	.word	0x00000009
        /*06d8*/ 	.word	0x00000000
        /*06dc*/ 	.short	0x010a
        /*06de*/ 	.byte	0x3f
	.zero		1


	//   ....[102]....
        /*06e0*/ 	.word	0x00005cf0
        /*06e4*/ 	.word	0x00000008
        /*06e8*/ 	.word	0x00000000
        /*06ec*/ 	.short	0x010a
        /*06ee*/ 	.byte	0x3f
	.zero		1


	//   ....[103]....
        /*06f0*/ 	.word	0x00005d40
        /*06f4*/ 	.word	0x00000009
        /*06f8*/ 	.word	0x00000000
        /*06fc*/ 	.short	0x010a
        /*06fe*/ 	.byte	0x3f
	.zero		1


	//   ....[104]....
        /*0700*/ 	.word	0x00005d90
        /*0704*/ 	.word	0x00000008
        /*0708*/ 	.word	0x00000000
        /*070c*/ 	.short	0x010a
        /*070e*/ 	.byte	0x3f
	.zero		1


	//   ....[105]....
        /*0710*/ 	.word	0x00005de0
        /*0714*/ 	.word	0x00000009
        /*0718*/ 	.word	0x00000000
        /*071c*/ 	.short	0x010a
        /*071e*/ 	.byte	0x3f
	.zero		1


	//   ....[106]....
        /*0720*/ 	.word	0x00005e30
        /*0724*/ 	.word	0x00000008
        /*0728*/ 	.word	0x00000000
        /*072c*/ 	.short	0x010a
        /*072e*/ 	.byte	0x3f
	.zero		1


	//   ....[107]....
        /*0730*/ 	.word	0x00005e80
        /*0734*/ 	.word	0x00000009
        /*0738*/ 	.word	0x00000000
        /*073c*/ 	.short	0x010a
        /*073e*/ 	.byte	0x3f
	.zero		1


	//   ....[108]....
        /*0740*/ 	.word	0x00005ed0
        /*0744*/ 	.word	0x00000008
        /*0748*/ 	.word	0x00000000
        /*074c*/ 	.short	0x010a
        /*074e*/ 	.byte	0x3f
	.zero		1


	//   ....[109]....
        /*0750*/ 	.word	0x00005f20
        /*0754*/ 	.word	0x00000009
        /*0758*/ 	.word	0x00000000
        /*075c*/ 	.short	0x010a
        /*075e*/ 	.byte	0x3f
	.zero		1


	//   ....[110]....
        /*0760*/ 	.word	0x00005f70
        /*0764*/ 	.word	0x00000008
        /*0768*/ 	.word	0x00000000
        /*076c*/ 	.short	0x010a
        /*076e*/ 	.byte	0x3f
	.zero		1


	//   ....[111]....
        /*0770*/ 	.word	0x00005fc0
        /*0774*/ 	.word	0x00000009
        /*0778*/ 	.word	0x00000000
        /*077c*/ 	.short	0x010a
        /*077e*/ 	.byte	0x3f
	.zero		1


	//   ....[112]....
        /*0780*/ 	.word	0x00006010
        /*0784*/ 	.word	0x00000008
        /*0788*/ 	.word	0x00000000
        /*078c*/ 	.short	0x010a
        /*078e*/ 	.byte	0x3f
	.zero		1


	//   ....[113]....
        /*0790*/ 	.word	0x00006060
        /*0794*/ 	.word	0x00000009
        /*0798*/ 	.word	0x00000000
        /*079c*/ 	.short	0x010a
        /*079e*/ 	.byte	0x3f
	.zero		1


	//   ....[114]....
        /*07a0*/ 	.word	0x000060b0
        /*07a4*/ 	.word	0x00000008
        /*07a8*/ 	.word	0x00000000
        /*07ac*/ 	.short	0x010a
        /*07ae*/ 	.byte	0x3f
	.zero		1


	//   ....[115]....
        /*07b0*/ 	.word	0x00006100
        /*07b4*/ 	.word	0x0000000b
        /*07b8*/ 	.word	0x00000000
        /*07bc*/ 	.short	0x010a
        /*07be*/ 	.byte	0x3f
	.zero		1


	//----- nvinfo : EIATTR_NUM_MBARRIERS
	.align		4
.L_35:
        /*07c0*/ 	.byte	0x03, 0x38
        /*07c2*/ 	.short	0x0036


	//----- nvinfo : EIATTR_EXIT_INSTR_OFFSETS
	.align		4
        /*07c4*/ 	.byte	0x04, 0x1c
        /*07c6*/ 	.short	(.L_37 - .L_36)


	//   ....[0]....
.L_36:
        /*07c8*/ 	.word	0x00000960


	//   ....[1]....
        /*07cc*/ 	.word	0x00001240


	//   ....[2]....
        /*07d0*/ 	.word	0x00003520


	//   ....[3]....
        /*07d4*/ 	.word	0x00003b70


	//   ....[4]....
        /*07d8*/ 	.word	0x00005770


	//----- nvinfo : EIATTR_MAX_THREADS
	.align		4
.L_37:
        /*07dc*/ 	.byte	0x04, 0x05
        /*07de*/ 	.short	(.L_39 - .L_38)
.L_38:
        /*07e0*/ 	.word	0x00000180
        /*07e4*/ 	.word	0x00000001
        /*07e8*/ 	.word	0x00000001


	//----- nvinfo : EIATTR_CRS_STACK_SIZE
	.align		4
.L_39:
        /*07ec*/ 	.byte	0x04, 0x1e
        /*07ee*/ 	.short	(.L_41 - .L_40)
.L_40:
        /*07f0*/ 	.word	0x00000000


	//----- nvinfo : EIATTR_CBANK_PARAM_SIZE
	.align		4
.L_41:
        /*07f4*/ 	.byte	0x03, 0x19
        /*07f6*/ 	.short	0x0470


	//----- nvinfo : EIATTR_PARAM_CBANK
	.align		4
        /*07f8*/ 	.byte	0x04, 0x0a
        /*07fa*/ 	.short	(.L_43 - .L_42)
	.align		4
.L_42:
        /*07fc*/ 	.word	index@(.nv.constant0._ZN7cutlass13device_kernelINS_4gemm6kernel13GemmUniversalIN4cute5tupleIJiiiiEEENS1_10collective13CollectiveMmaINS1_34MainloopSm90TmaGmmaWarpSpecializedILi26ENS5_IJNS4_1CILi1EEESB_SB_EEENS1_35KernelTmaWarpSpecializedCooperativeEEENS5_IJNSA_ILi256EEENSA_ILi16EEENSA_ILi32EEEEEEaNS5_IJlSB_lEEEaSJ_NS4_8TiledMMAINS4_8MMA_AtomIJNS4_4SM904GMMA26MMA_64x16x32_S32S8S8_SS_TNEEEENS4_6LayoutINS5_IJNSA_ILi2EEESB_SB_EEENS5_IJSB_NSA_ILi0EEEST_EEEEENS5_IJNS4_10UnderscoreESW_SW_EEEEENS4_13SM90_TMA_LOADENS4_14ComposedLayoutINS4_7SwizzleILi1ELi4ELi3EEENS4_18smem_ptr_flag_bitsILi8EEENSQ_INS5_IJNSA_ILi8EEESH_EEENS5_IJSH_SB_EEEEEEEvNS4_8identityESZ_S19_vS1A_EENS_8epilogue10collective6detail29Sm90TmaWarpSpecializedAdapterINS1D_15DefaultEpilogueIaSJ_SJ_NS1C_6thread17LinearCombinationIaLi1EiiLNS1H_9ScaleType4KindE0ELNS_15FloatRoundStyleE2EaEENS1_15EpilogueDefaultEEEEEvvEEEEvNT_6ParamsE)
        /*0800*/ 	.short	0x0210
        /*0802*/ 	.short	0x0470


	//----- nvinfo : EIATTR_SW_WAR
	.align		4
.L_43:
        /*0804*/ 	.byte	0x04, 0x36
        /*0806*/ 	.short	(.L_45 - .L_44)
.L_44:
        /*0808*/ 	.word	0x00000008
.L_45:


//--------------------- .nv.callgraph             --------------------------
	.section	.nv.callgraph,"",@"SHT_CUDA_CALLGRAPH"
	.align	4
	.sectionentsize	8
	.align		4
        /*0000*/ 	.word	0x00000000
	.align		4
        /*0004*/ 	.word	0xffffffff
	.align		4
        /*0008*/ 	.word	index@(_ZN7cutlass13device_kernelINS_4gemm6kernel13GemmUniversalIN4cute5tupleIJiiiiEEENS1_10collective13CollectiveMmaINS1_34MainloopSm90TmaGmmaWarpSpecializedILi26ENS5_IJNS4_1CILi1EEESB_SB_EEENS1_35KernelTmaWarpSpecializedCooperativeEEENS5_IJNSA_ILi256EEENSA_ILi16EEENSA_ILi32EEEEEEaNS5_IJlSB_lEEEaSJ_NS4_8TiledMMAINS4_8MMA_AtomIJNS4_4SM904GMMA26MMA_64x16x32_S32S8S8_SS_TNEEEENS4_6LayoutINS5_IJNSA_ILi2EEESB_SB_EEENS5_IJSB_NSA_ILi0EEEST_EEEEENS5_IJNS4_10UnderscoreESW_SW_EEEEENS4_13SM90_TMA_LOADENS4_14ComposedLayoutINS4_7SwizzleILi1ELi4ELi3EEENS4_18smem_ptr_flag_bitsILi8EEENSQ_INS5_IJNSA_ILi8EEESH_EEENS5_IJSH_SB_EEEEEEEvNS4_8identityESZ_S19_vS1A_EENS_8epilogue10collective6detail29Sm90TmaWarpSpecializedAdapterINS1D_15DefaultEpilogueIaSJ_SJ_NS1C_6thread17LinearCombinationIaLi1EiiLNS1H_9ScaleType4KindE0ELNS_15FloatRoundStyleE2EaEENS1_15EpilogueDefaultEEEEEvvEEEEvNT_6ParamsE)
	.align		4
        /*000c*/ 	.word	index@(__assertfail)
	.align		4
        /*0010*/ 	.word	0x00000000
	.align		4
        /*0014*/ 	.word	0xfffffffe
	.align		4
        /*0018*/ 	.word	0x00000000
	.align		4
        /*001c*/ 	.word	0xfffffffd
	.align		4
        /*0020*/ 	.word	0x00000000
	.align		4
        /*0024*/ 	.word	0xfffffffc


//--------------------- .nv.constant4             --------------------------
	.section	.nv.constant4,"a",@progbits
	.align	8
	.align		8
.nv.constant4:
        /*0000*/ 	.dword	__assertfail
	.align		8
        /*0008*/ 	.dword	__unnamed_1
	.align		8
        /*0010*/ 	.dword	_ZN39_INTERNAL_611fd49f_4_k_cu_5d24cdf2_40634cuda3std3__45__cpo5beginE
	.align		8
        /*0018*/ 	.dword	_ZN39_INTERNAL_611fd49f_4_k_cu_5d24cdf2_40634cuda3std3__45__cpo3endE
	.align		8
        /*0020*/ 	.dword	_ZN39_INTERNAL_611fd49f_4_k_cu_5d24cdf2_40634cuda3std3__45__cpo6cbeginE
	.align		8
        /*0028*/ 	.dword	_ZN39_INTERNAL_611fd49f_4_k_cu_5d24cdf2_40634cuda3std3__45__cpo4cendE
	.align		8
        /*0030*/ 	.dword	_ZN39_INTERNAL_611fd49f_4_k_cu_5d24cdf2_40634cuda3std3__441_GLOBAL__N__611fd49f_4_k_cu_5d24cdf2_40636ignoreE
	.align		8
        /*0038*/ 	.dword	_ZN39_INTERNAL_611fd49f_4_k_cu_5d24cdf2_40634cuda3std3__419piecewise_constructE
	.align		8
        /*0040*/ 	.dword	_ZN39_INTERNAL_611fd49f_4_k_cu_5d24cdf2_40634cuda3std3__48in_placeE
	.align		8
        /*0048*/ 	.dword	_ZN39_INTERNAL_611fd49f_4_k_cu_5d24cdf2_40634cuda3std6ranges3__45__cpo4swapE
	.align		8
        /*0050*/ 	.dword	_ZN39_INTERNAL_611fd49f_4_k_cu_5d24cdf2_40634cuda3std6ranges3__45__cpo9iter_moveE
	.align		8
        /*0058*/ 	.dword	_ZN39_INTERNAL_611fd49f_4_k_cu_5d24cdf2_40634cute7productE
	.align		8
        /*0060*/ 	.dword	_ZN39_INTERNAL_611fd49f_4_k_cu_5d24cdf2_40634cute1_E
	.align		8
        /*0068*/ 	.dword	$str$22
	.align		8
        /*0070*/ 	.dword	$str$23


//--------------------- .text._ZN7cutlass13device_kernelINS_4gemm6kernel13GemmUniversalIN4cute5tupleIJiiiiEEENS1_10collective13CollectiveMmaINS1_34MainloopSm90TmaGmmaWarpSpecializedILi26ENS5_IJNS4_1CILi1EEESB_SB_EEENS1_35KernelTmaWarpSpecializedCooperativeEEENS5_IJNSA_ILi256EEENSA_ILi16EEENSA_ILi32EEEEEEaNS5_IJlSB_lEEEaSJ_NS4_8TiledMMAINS4_8MMA_AtomIJNS4_4SM904GMMA26MMA_64x16x32_S32S8S8_SS_TNEEEENS4_6LayoutINS5_IJNSA_ILi2EEESB_SB_EEENS5_IJSB_NSA_ILi0EEEST_EEEEENS5_IJNS4_10UnderscoreESW_SW_EEEEENS4_13SM90_TMA_LOADENS4_14ComposedLayoutINS4_7SwizzleILi1ELi4ELi3EEENS4_18smem_ptr_flag_bitsILi8EEENSQ_INS5_IJNSA_ILi8EEESH_EEENS5_IJSH_SB_EEEEEEEvNS4_8identityESZ_S19_vS1A_EENS_8epilogue10collective6detail29Sm90TmaWarpSpecializedAdapterINS1D_15DefaultEpilogueIaSJ_SJ_NS1C_6thread17LinearCombinationIaLi1EiiLNS1H_9ScaleType4KindE0ELNS_15FloatRoundStyleE2EaEENS1_15EpilogueDefaultEEEEEvvEEEEvNT_6ParamsE --------------------------
	.section	.text._ZN7cutlass13device_kernelINS_4gemm6kernel13GemmUniversalIN4cute5tupleIJiiiiEEENS1_10collective13CollectiveMmaINS1_34MainloopSm90TmaGmmaWarpSpecializedILi26ENS5_IJNS4_1CILi1EEESB_SB_EEENS1_35KernelTmaWarpSpecializedCooperativeEEENS5_IJNSA_ILi256EEENSA_ILi16EEENSA_ILi32EEEEEEaNS5_IJlSB_lEEEaSJ_NS4_8TiledMMAINS4_8MMA_AtomIJNS4_4SM904GMMA26MMA_64x16x32_S32S8S8_SS_TNEEEENS4_6LayoutINS5_IJNSA_ILi2EEESB_SB_EEENS5_IJSB_NSA_ILi0EEEST_EEEEENS5_IJNS4_10UnderscoreESW_SW_EEEEENS4_13SM90_TMA_LOADENS4_14ComposedLayoutINS4_7SwizzleILi1ELi4ELi3EEENS4_18smem_ptr_flag_bitsILi8EEENSQ_INS5_IJNSA_ILi8EEESH_EEENS5_IJSH_SB_EEEEEEEvNS4_8identityESZ_S19_vS1A_EENS_8epilogue10collective6detail29Sm90TmaWarpSpecializedAdapterINS1D_15DefaultEpilogueIaSJ_SJ_NS1C_6thread17LinearCombinationIaLi1EiiLNS1H_9ScaleType4KindE0ELNS_15FloatRoundStyleE2EaEENS1_15EpilogueDefaultEEEEEvvEEEEvNT_6ParamsE,"ax",@progbits
	.align	128
.text._ZN7cutlass13device_kernelINS_4gemm6kernel13GemmUniversalIN4cute5tupleIJiiiiEEENS1_10collective13CollectiveMmaINS1_34MainloopSm90TmaGmmaWarpSpecializedILi26ENS5_IJNS4_1CILi1EEESB_SB_EEENS1_35KernelTmaWarpSpecializedCooperativeEEENS5_IJNSA_ILi256EEENSA_ILi16EEENSA_ILi32EEEEEEaNS5_IJlSB_lEEEaSJ_NS4_8TiledMMAINS4_8MMA_AtomIJNS4_4SM904GMMA26MMA_64x16x32_S32S8S8_SS_TNEEEENS4_6LayoutINS5_IJNSA_ILi2EEESB_SB_EEENS5_IJSB_NSA_ILi0EEEST_EEEEENS5_IJNS4_10UnderscoreESW_SW_EEEEENS4_13SM90_TMA_LOADENS4_14ComposedLayoutINS4_7SwizzleILi1ELi4ELi3EEENS4_18smem_ptr_flag_bitsILi8EEENSQ_INS5_IJNSA_ILi8EEESH_EEENS5_IJSH_SB_EEEEEEEvNS4_8identityESZ_S19_vS1A_EENS_8epilogue10collective6detail29Sm90TmaWarpSpecializedAdapterINS1D_15DefaultEpilogueIaSJ_SJ_NS1C_6thread17LinearCombinationIaLi1EiiLNS1H_9ScaleType4KindE0ELNS_15FloatRoundStyleE2EaEENS1_15EpilogueDefaultEEEEEvvEEEEvNT_6ParamsE:
        .type           _ZN7cutlass13device_kernelINS_4gemm6kernel13GemmUniversalIN4cute5tupleIJiiiiEEENS1_10collective13CollectiveMmaINS1_34MainloopSm90TmaGmmaWarpSpecializedILi26ENS5_IJNS4_1CILi1EEESB_SB_EEENS1_35KernelTmaWarpSpecializedCooperativeEEENS5_IJNSA_ILi256EEENSA_ILi16EEENSA_ILi32EEEEEEaNS5_IJlSB_lEEEaSJ_NS4_8TiledMMAINS4_8MMA_AtomIJNS4_4SM904GMMA26MMA_64x16x32_S32S8S8_SS_TNEEEENS4_6LayoutINS5_IJNSA_ILi2EEESB_SB_EEENS5_IJSB_NSA_ILi0EEEST_EEEEENS5_IJNS4_10UnderscoreESW_SW_EEEEENS4_13SM90_TMA_LOADENS4_14ComposedLayoutINS4_7SwizzleILi1ELi4ELi3EEENS4_18smem_ptr_flag_bitsILi8EEENSQ_INS5_IJNSA_ILi8EEESH_EEENS5_IJSH_SB_EEEEEEEvNS4_8identityESZ_S19_vS1A_EENS_8epilogue10collective6detail29Sm90TmaWarpSpecializedAdapterINS1D_15DefaultEpilogueIaSJ_SJ_NS1C_6thread17LinearCombinationIaLi1EiiLNS1H_9ScaleType4KindE0ELNS_15FloatRoundStyleE2EaEENS1_15EpilogueDefaultEEEEEvvEEEEvNT_6ParamsE,@function
        .size           _ZN7cutlass13device_kernelINS_4gemm6kernel13GemmUniversalIN4cute5tupleIJiiiiEEENS1_10collective13CollectiveMmaINS1_34MainloopSm90TmaGmmaWarpSpecializedILi26ENS5_IJNS4_1CILi1EEESB_SB_EEENS1_35KernelTmaWarpSpecializedCooperativeEEENS5_IJNSA_ILi256EEENSA_ILi16EEENSA_ILi32EEEEEEaNS5_IJlSB_lEEEaSJ_NS4_8TiledMMAINS4_8MMA_AtomIJNS4_4SM904GMMA26MMA_64x16x32_S32S8S8_SS_TNEEEENS4_6LayoutINS5_IJNSA_ILi2EEESB_SB_EEENS5_IJSB_NSA_ILi0EEEST_EEEEENS5_IJNS4_10UnderscoreESW_SW_EEEEENS4_13SM90_TMA_LOADENS4_14ComposedLayoutINS4_7SwizzleILi1ELi4ELi3EEENS4_18smem_ptr_flag_bitsILi8EEENSQ_INS5_IJNSA_ILi8EEESH_EEENS5_IJSH_SB_EEEEEEEvNS4_8identityESZ_S19_vS1A_EENS_8epilogue10collective6detail29Sm90TmaWarpSpecializedAdapterINS1D_15DefaultEpilogueIaSJ_SJ_NS1C_6thread17LinearCombinationIaLi1EiiLNS1H_9ScaleType4KindE0ELNS_15FloatRoundStyleE2EaEENS1_15EpilogueDefaultEEEEEvvEEEEvNT_6ParamsE,(.L_x_147 - _ZN7cutlass13device_kernelINS_4gemm6kernel13GemmUniversalIN4cute5tupleIJiiiiEEENS1_10collective13CollectiveMmaINS1_34MainloopSm90TmaGmmaWarpSpecializedILi26ENS5_IJNS4_1CILi1EEESB_SB_EEENS1_35KernelTmaWarpSpecializedCooperativeEEENS5_IJNSA_ILi256EEENSA_ILi16EEENSA_ILi32EEEEEEaNS5_IJlSB_lEEEaSJ_NS4_8TiledMMAINS4_8MMA_AtomIJNS4_4SM904GMMA26MMA_64x16x32_S32S8S8_SS_TNEEEENS4_6LayoutINS5_IJNSA_ILi2EEESB_SB_EEENS5_IJSB_NSA_ILi0EEEST_EEEEENS5_IJNS4_10UnderscoreESW_SW_EEEEENS4_13SM90_TMA_LOADENS4_14ComposedLayoutINS4_7SwizzleILi1ELi4ELi3EEENS4_18smem_ptr_flag_bitsILi8EEENSQ_INS5_IJNSA_ILi8EEESH_EEENS5_IJSH_SB_EEEEEEEvNS4_8identityESZ_S19_vS1A_EENS_8epilogue10collective6detail29Sm90TmaWarpSpecializedAdapterINS1D_15DefaultEpilogueIaSJ_SJ_NS1C_6thread17LinearCombinationIaLi1EiiLNS1H_9ScaleType4KindE0ELNS_15FloatRoundStyleE2EaEENS1_15EpilogueDefaultEEEEEvvEEEEvNT_6ParamsE)
        .other          _ZN7cutlass13device_kernelINS_4gemm6kernel13GemmUniversalIN4cute5tupleIJiiiiEEENS1_10collective13CollectiveMmaINS1_34MainloopSm90TmaGmmaWarpSpecializedILi26ENS5_IJNS4_1CILi1EEESB_SB_EEENS1_35KernelTmaWarpSpecializedCooperativeEEENS5_IJNSA_ILi256EEENSA_ILi16EEENSA_ILi32EEEEEEaNS5_IJlSB_lEEEaSJ_NS4_8TiledMMAINS4_8MMA_AtomIJNS4_4SM904GMMA26MMA_64x16x32_S32S8S8_SS_TNEEEENS4_6LayoutINS5_IJNSA_ILi2EEESB_SB_EEENS5_IJSB_NSA_ILi0EEEST_EEEEENS5_IJNS4_10UnderscoreESW_SW_EEEEENS4_13SM90_TMA_LOADENS4_14ComposedLayoutINS4_7SwizzleILi1ELi4ELi3EEENS4_18smem_ptr_flag_bitsILi8EEENSQ_INS5_IJNSA_ILi8EEESH_EEENS5_IJSH_SB_EEEEEEEvNS4_8identityESZ_S19_vS1A_EENS_8epilogue10collective6detail29Sm90TmaWarpSpecializedAdapterINS1D_15DefaultEpilogueIaSJ_SJ_NS1C_6thread17LinearCombinationIaLi1EiiLNS1H_9ScaleType4KindE0ELNS_15FloatRoundStyleE2EaEENS1_15EpilogueDefaultEEEEEvvEEEEvNT_6ParamsE,@"STO_CUDA_ENTRY STV_DEFAULT"
_ZN7cutlass13device_kernelINS_4gemm6kernel13GemmUniversalIN4cute5tupleIJiiiiEEENS1_10collective13CollectiveMmaINS1_34MainloopSm90TmaGmmaWarpSpecializedILi26ENS5_IJNS4_1CILi1EEESB_SB_EEENS1_35KernelTmaWarpSpecializedCooperativeEEENS5_IJNSA_ILi256EEENSA_ILi16EEENSA_ILi32EEEEEEaNS5_IJlSB_lEEEaSJ_NS4_8TiledMMAINS4_8MMA_AtomIJNS4_4SM904GMMA26MMA_64x16x32_S32S8S8_SS_TNEEEENS4_6LayoutINS5_IJNSA_ILi2EEESB_SB_EEENS5_IJSB_NSA_ILi0EEEST_EEEEENS5_IJNS4_10UnderscoreESW_SW_EEEEENS4_13SM90_TMA_LOADENS4_14ComposedLayoutINS4_7SwizzleILi1ELi4ELi3EEENS4_18smem_ptr_flag_bitsILi8EEENSQ_INS5_IJNSA_ILi8EEESH_EEENS5_IJSH_SB_EEEEEEEvNS4_8identityESZ_S19_vS1A_EENS_8epilogue10collective6detail29Sm90TmaWarpSpecializedAdapterINS1D_15DefaultEpilogueIaSJ_SJ_NS1C_6thread17LinearCombinationIaLi1EiiLNS1H_9ScaleType4KindE0ELNS_15FloatRoundStyleE2EaEENS1_15EpilogueDefaultEEEEEvvEEEEvNT_6ParamsE:
[----:B------:R-:W0:Y:S01]  /*0000*/  LDC R1, c[0x0][0x28] ;  /* 0x00000a00ff017b82 */ /* 0x000e220000000800 */
[----:B------:R-:W1:Y:S01]  /*0010*/  S2R R3, SR_TID.X ;  /* 0x0000000000037919 */ /* 0x000e620000002100 */
[----:B------:R-:W-:Y:S01]  /*0020*/  ELECT P0, URZ, PT ;  /* 0x00000000003f782f */ /* 0x000fe20003800000 */
[----:B------:R-:W-:Y:S01]  /*0030*/  BSSY B0, `(.L_x_0) ;  /* 0x000000f000007945 */ /* 0x000fe20003800000 */
[--C-:B-1----:R-:W-:Y:S02]  /*0040*/  SHF.R.U32.HI R0, RZ, 0x5, R3.reuse ;  /* 0x00000005ff007819 */ /* 0x102fe40000011603 */
[----:B------:R-:W-:-:S03]  /*0050*/  SHF.R.U32.HI R14, RZ, 0x7, R3 ;  /* 0x00000007ff0e7819 */ /* 0x000fc60000011603 */
[----:B------:R-:W1:Y:S04]  /*0060*/  SHFL.IDX PT, R2, R0, RZ, 0x1f ;  /* 0x00001fff00027589 */ /* 0x000e6800000e0000 */
[----:B------:R2:W3:Y:S01]  /*0070*/  SHFL.IDX PT, R4, R14, RZ, 0x1f ;  /* 0x00001fff0e047589 */ /* 0x0004e200000e0000 */
[----:B-1----:R-:W-:-:S13]  /*0080*/  ISETP.NE.OR P0, PT, R2, RZ, !P0 ;  /* 0x000000ff0200720c */ /* 0x002fda0004705670 */
[----:B0-23--:R-:W-:Y:S05]  /*0090*/  @P0 BRA `(.L_x_1) ;  /* 0x0000000000200947 */ /* 0x00dfea0003800000 */
[----:B------:R-:W-:Y:S02]  /*00a0*/  ULDC.64 UR4, c[0x0][0x198] ;  /* 0x0000660000047ab9 */ /* 0x000fe40000000a00 */
[----:B------:R-:W-:Y:S02]  /*00b0*/  UIADD3 UR6, UP0, UR4, 0xf0, URZ ;  /* 0x000000f004067890 */ /* 0x000fe4000ff1e03f */
[----:B------:R-:W-:Y:S02]  /*00c0*/  UIADD3 UR4, UP1, UR4, 0x1f0, URZ ;  /* 0x000001f004047890 */ /* 0x000fe4000ff3e03f */
[----:B------:R-:W-:Y:S02]  /*00d0*/  UIADD3.X UR7, URZ, UR5, URZ, UP0, !UPT ;  /* 0x000000053f077290 */ /* 0x000fe400087fe43f */
[----:B------:R-:W-:-:S07]  /*00e0*/  UIADD3.X UR5, URZ, UR5, URZ, UP1, !UPT ;  /* 0x000000053f057290 */ /* 0x000fce0008ffe43f */
[----:B------:R0:W-:Y:S02]  /*00f0*/  UTMACCTL.PF [UR6] ;  /* 0x00000000060079b9 */ /* 0x0001e40008040000 */
[----:B------:R0:W-:Y:S02]  /*0100*/  UTMACCTL.PF [UR4] ;  /* 0x00000000040079b9 */ /* 0x0001e40008040000 */
[----:B0-----:R-:W-:Y:S01]  /*0110*/  NOP ;  /* 0x0000000000007918 */ /* 0x001fe20000000000 */
.L_x_1:
[----:B------:R-:W-:Y:S05]  /*0120*/  BSYNC B0 ;  /* 0x0000000000007941 */ /* 0x000fea0003800000 */
.L_x_0:
[----:B------:R-:W0:Y:S02]  /*0130*/  SHFL.IDX PT, R5, R0, RZ, 0x1f ;  /* 0x00001fff00057589 */ /* 0x000e2400000e0000 */
[----:B0-----:R-:W-:-:S13]  /*0140*/  ISETP.NE.AND P0, PT, R5, RZ, PT ;  /* 0x000000ff0500720c */ /* 0x001fda0003f05270 */
[----:B------:R-:W-:Y:S05]  /*0150*/  @P0 BRA `(.L_x_2) ;  /* 0x0000000400140947 */ /* 0x000fea0003800000 */
[----:B------:R-:W-:Y:S01]  /*0160*/  ELECT P0, URZ, PT ;  /* 0x00000000003f782f */ /* 0x000fe20003800000 */
[----:B------:R-:W-:-:S12]  /*0170*/  BSSY B0, `(.L_x_2) ;  /* 0x0000043000007945 */ /* 0x000fd80003800000 */
[----:B------:R-:W-:Y:S05]  /*0180*/  @!P0 BRA `(.L_x_3) ;  /* 0x0000000400048947 */ /* 0x000fea0003800000 */
[----:B------:R-:W0:Y:S01]  /*0190*/  S2UR UR8, SR_CgaCtaId ;  /* 0x00000000000879c3 */ /* 0x000e220000008800 */
[----:B------:R-:W-:Y:S01]  /*01a0*/  UMOV UR4, 0x400 ;  /* 0x0000040000047882 */ /* 0x000fe20000000000 */
[----:B------:R-:W-:Y:S01]  /*01b0*/  UMOV UR5, 0x1 ;  /* 0x0000000100057882 */ /* 0x000fe20000000000 */
[----:B------:R-:W-:Y:S02]  /*01c0*/  UMOV UR6, 0x100 ;  /* 0x0000010000067882 */ /* 0x000fe40000000000 */
[----:B------:R-:W-:-:S04]  /*01d0*/  UIADD3 UR6, -UR6, 0x100000, URZ ;  /* 0x0010000006067890 */ /* 0x000fc8000fffe13f */
[----:B------:R-:W-:Y:S02]  /*01e0*/  USHF.L.U32 UR7, UR6, 0xb, URZ ;  /* 0x0000000b06077899 */ /* 0x000fe4000800063f */
[----:B------:R-:W-:Y:S02]  /*01f0*/  USHF.L.U32 UR6, UR6, 0x1, URZ ;  /* 0x0000000106067899 */ /* 0x000fe4000800063f */
[----:B0-----:R-:W-:Y:S02]  /*0200*/  ULEA UR8, UR8, UR4, 0x18 ;  /* 0x0000000408087291 */ /* 0x001fe4000f8ec03f */
[----:B------:R-:W-:-:S04]  /*0210*/  UIADD3 UR4, -UR5, 0x100000, URZ ;  /* 0x0010000005047890 */ /* 0x000fc8000fffe13f */
[----:B------:R-:W-:Y:S02]  /*0220*/  USHF.L.U32 UR5, UR4, 0xb, URZ ;  /* 0x0000000b04057899 */ /* 0x000fe4000800063f */
[----:B------:R-:W-:Y:S01]  /*0230*/  USHF.L.U32 UR4, UR4, 0x1, URZ ;  /* 0x0000000104047899 */ /* 0x000fe2000800063f */
[----:B------:R-:W0:Y:S11]  /*0240*/  FENCE.VIEW.ASYNC.S ;  /* 0x00000000000073c6 */ /* 0x000e360000000000 */
[----:B0-----:R0:W1:Y:S01]  /*0250*/  SYNCS.EXCH.64 URZ, [UR8], UR4 ;  /* 0x00000004083f75b2 */ /* 0x0010620008000100 */
[----:B------:R0:W2:Y:S01]  /*0260*/  SYNCS.EXCH.64 URZ, [UR8+0xd0], UR6 ;  /* 0x0000d006083f75b2 */ /* 0x0000a20008000100 */
[----:B------:R0:W3:Y:S01]  /*0270*/  SYNCS.EXCH.64 URZ, [UR8+0x8], UR4 ;  /* 0x00000804083f75b2 */ /* 0x0000e20008000100 */
[----:B------:R0:W4:Y:S01]  /*0280*/  SYNCS.EXCH.64 URZ, [UR8+0xd8], UR6 ;  /* 0x0000d806083f75b2 */ /* 0x0001220008000100 */
[----:B------:R0:W0:Y:S01]  /*0290*/  SYNCS.EXCH.64 URZ, [UR8+0x10], UR4 ;  /* 0x00001004083f75b2 */ /* 0x0000220008000100 */
        /* <DEDUP_REMOVED lines=47> */
[----:B-1234-:R-:W-:Y:S01]  /*0590*/  NOP ;  /* 0x0000000000007918 */ /* 0x01efe20000000000 */
.L_x_3:
[----:B0-----:R-:W-:Y:S05]  /*05a0*/  BSYNC B0 ;  /* 0x0000000000007941 */ /* 0x001fea0003800000 */
.L_x_2:
[----:B------:R-:W0:Y:S01]  /*05b0*/  SHFL.IDX PT, R0, R0, RZ, 0x1f ;  /* 0x00001fff00007589 */ /* 0x000e2200000e0000 */
[----:B------:R-:W1:Y:S01]  /*05c0*/  LDC R16, c[0x0][0x65c] ;  /* 0x00019700ff107b82 */ /* 0x000e620000000800 */
[----:B------:R-:W-:Y:S02]  /*05d0*/  ELECT P0, URZ, PT ;  /* 0x00000000003f782f */ /* 0x000fe40003800000 */
[----:B------:R-:W-:Y:S01]  /*05e0*/  SHF.R.S32.HI R7, RZ, 0x1f, R2 ;  /* 0x0000001fff077819 */ /* 0x000fe20000011402 */
[----:B------:R-:W2:Y:S01]  /*05f0*/  S2R R5, SR_CTAID.Y ;  /* 0x0000000000057919 */ /* 0x000ea20000002600 */
[----:B------:R-:W-:Y:S01]  /*0600*/  UMOV UR4, 0x20 ;  /* 0x0000002000047882 */ /* 0x000fe20000000000 */
[----:B------:R-:W-:Y:S01]  /*0610*/  NOP ;  /* 0x0000000000007918 */ /* 0x000fe20000000000 */
[----:B------:R-:W-:Y:S01]  /*0620*/  LEA.HI R7, R7, R2, RZ, 0x2 ;  /* 0x0000000207077211 */ /* 0x000fe200078f10ff */
[----:B------:R-:W3:Y:S01]  /*0630*/  S2R R6, SR_CTAID.X ;  /* 0x0000000000067919 */ /* 0x000ee20000002500 */
[----:B------:R-:W-:Y:S01]  /*0640*/  ISETP.NE.AND P2, PT, R4, RZ, PT ;  /* 0x000000ff0400720c */ /* 0x000fe20003f45270 */
[----:B------:R-:W-:Y:S01]  /*0650*/  NOP ;  /* 0x0000000000007918 */ /* 0x000fe20000000000 */
[----:B------:R-:W-:-:S02]  /*0660*/  LOP3.LUT R7, R7, 0xfffffffc, RZ, 0xc0, !PT ;  /* 0xfffffffc07077812 */ /* 0x000fc400078ec0ff */
[----:B0-----:R-:W-:Y:S02]  /*0670*/  ISETP.NE.OR P0, PT, R0, RZ, !P0 ;  /* 0x000000ff0000720c */ /* 0x001fe40004705670 */
[----:B-1----:R-:W-:-:S04]  /*0680*/  ISETP.NE.AND P3, PT, R16, 0x1, PT ;  /* 0x000000011000780c */ /* 0x002fc80003f65270 */
[----:B------:R-:W-:Y:S01]  /*0690*/  P2R R0, PR, RZ, 0x8 ;  /* 0x00000008ff007803 */ /* 0x000fe20000000000 */
[----:B------:R-:W-:Y:S02]  /*06a0*/  IMAD.IADD R0, R2, 0x1, -R7 ;  /* 0x0000000102007824 */ /* 0x000fe400078e0a07 */
[----:B------:R-:W-:-:S03]  /*06b0*/  IMAD.MOV.U32 R7, RZ, RZ, RZ ;  /* 0x000000ffff077224 */ /* 0x000fc600078e00ff */
[----:B------:R-:W-:Y:S01]  /*06c0*/  ISETP.NE.AND P1, PT, R0, 0x3, PT ;  /* 0x000000030000780c */ /* 0x000fe20003f25270 */
[----:B------:R-:W-:Y:S01]  /*06d0*/  VOTEU.ALL UP0, P0 ;  /* 0x00000000003f7886 */ /* 0x000fe20000000000 */
[----:B------:R-:W-:Y:S01]  /*06e0*/  VOTEU.ALL UP1, P0 ;  /* 0x00000000003f7886 */ /* 0x000fe20000020000 */
[----:B------:R-:W3:Y:S01]  /*06f0*/  @P3 LDC R11, c[0x0][0x10] ;  /* 0x00000400ff0b3b82 */ /* 0x000ee20000000800 */
[----:B--2---:R-:W-:Y:S02]  /*0700*/  @P3 IMAD.MOV.U32 R8, RZ, RZ, R5 ;  /* 0x000000ffff083224 */ /* 0x004fe400078e0005 */
[----:B------:R-:W-:Y:S01]  /*0710*/  @!UP0 UMOV UR6, 0x400 ;  /* 0x0000040000068882 */ /* 0x000fe20000000000 */
[----:B------:R-:W-:-:S04]  /*0720*/  @!UP0 UIADD3 UR4, -UR4, 0x100000, URZ ;  /* 0x0010000004048890 */ /* 0x000fc8000fffe13f */
[----:B------:R-:W-:Y:S02]  /*0730*/  @!UP0 USHF.L.U32 UR5, UR4, 0xb, URZ ;  /* 0x0000000b04058899 */ /* 0x000fe4000800063f */
[----:B------:R-:W-:Y:S01]  /*0740*/  @!UP0 USHF.L.U32 UR4, UR4, 0x1, URZ ;  /* 0x0000000104048899 */ /* 0x000fe2000800063f */
[----:B------:R-:W-:Y:S02]  /*0750*/  @P3 IMAD.MOV.U32 R9, RZ, RZ, RZ ;  /* 0x000000ffff093224 */ /* 0x000fe400078e00ff */
[----:B------:R-:W-:Y:S01]  /*0760*/  @P3 IMAD.MOV.U32 R17, RZ, RZ, RZ ;  /* 0x000000ffff113224 */ /* 0x000fe200078e00ff */
[----:B------:R-:W0:Y:S08]  /*0770*/  @!UP0 S2UR UR7, SR_CgaCtaId ;  /* 0x00000000000789c3 */ /* 0x000e300000008800 */
[----:B------:R-:W1:Y:S01]  /*0780*/  @!P3 LDC R12, c[0x0][0xc] ;  /* 0x00000300ff0cbb82 */ /* 0x000e620000000800 */
[----:B---3--:R-:W-:-:S04]  /*0790*/  @P3 IMAD.WIDE.U32 R10, R6, R11, R8 ;  /* 0x0000000b060a3225 */ /* 0x008fc800078e0008 */
[----:B------:R-:W-:Y:S02]  /*07a0*/  @P3 IMAD.IADD R17, R11, 0x1, R17 ;  /* 0x000000010b113824 */ /* 0x000fe400078e0211 */
[----:B------:R-:W-:Y:S01]  /*07b0*/  @P3 IMAD.MOV.U32 R2, RZ, RZ, R10 ;  /* 0x000000ffff023224 */ /* 0x000fe200078e000a */
[----:B0-----:R-:W-:Y:S01]  /*07c0*/  @!UP0 ULEA UR8, UR7, UR6, 0x18 ;  /* 0x0000000607088291 */ /* 0x001fe2000f8ec03f */
[----:B------:R-:W-:Y:S02]  /*07d0*/  VOTEU.ALL UP0, P0 ;  /* 0x00000000003f7886 */ /* 0x000fe40000000000 */
[----:B------:R-:W-:Y:S01]  /*07e0*/  ULDC UR6, c[0x0][0xc] ;  /* 0x0000030000067ab9 */ /* 0x000fe20000000800 */
[----:B------:R-:W-:Y:S01]  /*07f0*/  ULDC UR7, c[0x0][0x10] ;  /* 0x0000040000077ab9 */ /* 0x000fe20000000800 */
[----:B------:R-:W-:Y:S01]  /*0800*/  ISETP.EQ.OR P0, PT, R0, RZ, !P1 ;  /* 0x000000ff0000720c */ /* 0x000fe20004f02670 */
[----:B-1----:R-:W-:-:S03]  /*0810*/  @!P3 IMAD.WIDE.U32 R8, R12, R5, R6 ;  /* 0x000000050c08b225 */ /* 0x002fc600078e0006 */
[C---:B------:R-:W-:Y:S01]  /*0820*/  ISETP.EQ.AND P0, PT, R4.reuse, RZ, P0 ;  /* 0x000000ff0400720c */ /* 0x040fe20000702270 */
[----:B------:R-:W0:Y:S02]  /*0830*/  FENCE.VIEW.ASYNC.S ;  /* 0x00000000000073c6 */ /* 0x000e240000000000 */
[----:B0-----:R-:W0:Y:S01]  /*0840*/  @!UP0 SYNCS.EXCH.64 URZ, [UR8+0x1b0], UR4 ;  /* 0x0001b004083f85b2 */ /* 0x001e220008000100 */
[----:B------:R-:W-:Y:S01]  /*0850*/  VIADD R12, R4, 0xffffffff ;  /* 0xffffffff040c7836 */ /* 0x000fe20000000000 */
[----:B------:R-:W-:Y:S01]  /*0860*/  SEL R18, RZ, 0x1, !P0 ;  /* 0x00000001ff127807 */ /* 0x000fe20004000000 */
[----:B------:R-:W-:Y:S01]  /*0870*/  @!P3 IMAD.MOV.U32 R2, RZ, RZ, R8 ;  /* 0x000000ffff02b224 */ /* 0x000fe200078e0008 */
[----:B------:R-:W-:Y:S01]  /*0880*/  LOP3.LUT R4, R3, 0x7f, RZ, 0xc0, !PT ;  /* 0x0000007f03047812 */ /* 0x000fe200078ec0ff */
[----:B------:R-:W-:Y:S01]  /*0890*/  @!P3 IMAD.MOV.U32 R17, RZ, RZ, R9 ;  /* 0x000000ffff11b224 */ /* 0x000fe200078e0009 */
[----:B------:R-:W-:-:S04]  /*08a0*/  ISETP.GE.U32.AND P1, PT, R12, 0x2, PT ;  /* 0x000000020c00780c */ /* 0x000fc80003f26070 */
[----:B------:R-:W-:Y:S01]  /*08b0*/  SEL R18, R18, 0x2, P1 ;  /* 0x0000000212127807 */ /* 0x000fe20000800000 */
[----:B------:R1:W0:Y:S01]  /*08c0*/  @!UP1 SYNCS.EXCH.64 URZ, [UR8+0x1b8], UR4 ;  /* 0x0001b804083f95b2 */ /* 0x0002220008000100 */
[----:B------:R-:W-:Y:S01]  /*08d0*/  NOP ;  /* 0x0000000000007918 */ /* 0x000fe20000000000 */
[----:B-1----:R-:W-:-:S03]  /*08e0*/  UIMAD.WIDE.U32 UR4, UR6, UR7, URZ ;  /* 0x00000007060472a5 */ /* 0x002fc6000f8e003f */
[----:B------:R-:W-:Y:S02]  /*08f0*/  ULDC UR6, c[0x0][0x14] ;  /* 0x0000050000067ab9 */ /* 0x000fe40000000800 */
[----:B------:R-:W-:Y:S02]  /*0900*/  UIMAD.WIDE.U32 UR36, UR4, UR6, URZ ;  /* 0x00000006042472a5 */ /* 0x000fe4000f8e003f */
[----:B------:R-:W-:-:S04]  /*0910*/  UIMAD UR42, UR5, UR6, URZ ;  /* 0x00000006052a72a4 */ /* 0x000fc8000f8e023f */
[----:B------:R-:W-:Y:S01]  /*0920*/  UIADD3 UR42, UR37, UR42, URZ ;  /* 0x0000002a252a7290 */ /* 0x000fe2000fffe03f */
[----:B0-----:R-:W-:Y:S06]  /*0930*/  BAR.SYNC.DEFER_BLOCKING 0x0 ;  /* 0x0000000000007b1d */ /* 0x001fec0000010000 */
[----:B------:R-:W-:Y:S05]  /*0940*/  @!P2 BRA `(.L_x_4) ;  /* 0x0000002800f8a947 */ /* 0x000fea0003800000 */
[----:B------:R-:W-:-:S13]  /*0950*/  ISETP.GT.U32.AND P0, PT, R12, 0x1, PT ;  /* 0x000000010c00780c */ /* 0x000fda0003f04070 */
[----:B------:R-:W-:Y:S05]  /*0960*/  @P0 EXIT ;  /* 0x000000000000094d */ /* 0x000fea0003800000 */
[----:B------:R-:W-:Y:S01]  /*0970*/  ULDC.64 UR4, c[0x0][0x650] ;  /* 0x0001940000047ab9 */ /* 0x000fe20000000a00 */
[----:B------:R-:W-:Y:S01]  /*0980*/  PRMT R0, RZ, 0x7610, R0 ;  /* 0x00007610ff007816 */ /* 0x000fe20000000000 */
[----:B------:R-:W-:Y:S01]  /*0990*/  IMAD.MOV.U32 R47, RZ, RZ, -0x1 ;  /* 0xffffffffff2f7424 */ /* 0x000fe200078e00ff */
[----:B------:R-:W-:Y:S01]  /*09a0*/  ISETP.GE.U32.AND P0, PT, R2, UR4, PT ;  /* 0x0000000402007c0c */ /* 0x000fe2000bf06070 */
[----:B------:R-:W-:Y:S02]  /*09b0*/  IMAD.MOV.U32 R48, RZ, RZ, -0x1 ;  /* 0xffffffffff307424 */ /* 0x000fe400078e00ff */
[----:B------:R-:W-:Y:S01]  /*09c0*/  IMAD.MOV.U32 R49, RZ, RZ, -0x1 ;  /* 0xffffffffff317424 */ /* 0x000fe200078e00ff */
[----:B------:R-:W-:-:S13]  /*09d0*/  ISETP.GE.U32.AND.EX P0, PT, R17, UR5, PT, P0 ;  /* 0x0000000511007c0c */ /* 0x000fda000bf06100 */
[----:B------:R-:W-:Y:S05]  /*09e0*/  @P0 BRA `(.L_x_5) ;  /* 0x00000004005c0947 */ /* 0x000fea0003800000 */
[----:B------:R-:W0:Y:S01]  /*09f0*/  LDC.64 R20, c[0x0][0x628] ;  /* 0x00018a00ff147b82 */ /* 0x000e220000000a00 */
[----:B------:R-:W-:Y:S02]  /*0a00*/  IMAD.MOV.U32 R8, RZ, RZ, R2 ;  /* 0x000000ffff087224 */ /* 0x000fe400078e0002 */
[----:B------:R-:W-:-:S05]  /*0a10*/  IMAD.MOV.U32 R9, RZ, RZ, R17 ;  /* 0x000000ffff097224 */ /* 0x000fca00078e0011 */
[----:B------:R-:W1:Y:S08]  /*0a20*/  LDC R0, c[0x0][0x630] ;  /* 0x00018c00ff007b82 */ /* 0x000e700000000800 */
[----:B------:R-:W2:Y:S01]  /*0a30*/  LDC.64 R22, c[0x0][0x620] ;  /* 0x00018800ff167b82 */ /* 0x000ea20000000a00 */
[----:B0-----:R-:W-:-:S04]  /*0a40*/  ISETP.NE.U32.AND P0, PT, R20, RZ, PT ;  /* 0x000000ff1400720c */ /* 0x001fc80003f05070 */
[----:B------:R-:W-:-:S13]  /*0a50*/  ISETP.NE.AND.EX P0, PT, R21, RZ, PT, P0 ;  /* 0x000000ff1500720c */ /* 0x000fda0003f05300 */
[----:B-12---:R-:W-:Y:S05]  /*0a60*/  @!P0 BRA `(.L_x_6) ;  /* 0x0000000000288947 */ /* 0x006fea0003800000 */
[----:B------:R-:W0:Y:S02]  /*0a70*/  LDC R13, c[0x0][0x634] ;  /* 0x00018d00ff0d7b82 */ /* 0x000e240000000800 */
[----:B0-----:R-:W-:-:S05]  /*0a80*/  IADD3 R13, P0, R2, R13, RZ ;  /* 0x0000000d020d7210 */ /* 0x001fca0007f1e0ff */
[----:B------:R-:W-:-:S04]  /*0a90*/  IMAD.X R15, RZ, RZ, R17, P0 ;  /* 0x000000ffff0f7224 */ /* 0x000fc800000e0611 */
[----:B------:R-:W-:-:S04]  /*0aa0*/  IMAD.WIDE.U32 R8, R15, R20, RZ ;  /* 0x000000140f087225 */ /* 0x000fc800078e00ff */
[----:B------:R-:W-:-:S04]  /*0ab0*/  IMAD.WIDE.U32 R10, P0, R13, R21, R8 ;  /* 0x000000150d0a7225 */ /* 0x000fc80007800008 */
[----:B------:R-:W-:-:S04]  /*0ac0*/  IMAD.WIDE.U32 R8, R13, R20, RZ ;  /* 0x000000140d087225 */ /* 0x000fc800078e00ff */
[----:B------:R-:W-:Y:S01]  /*0ad0*/  IMAD.X R13, RZ, RZ, RZ, P0 ;  /* 0x000000ffff0d7224 */ /* 0x000fe200000e06ff */
[----:B------:R-:W-:Y:S01]  /*0ae0*/  IADD3 RZ, P0, R9, R10, RZ ;  /* 0x0000000a09ff7210 */ /* 0x000fe20007f1e0ff */
[----:B------:R-:W-:-:S04]  /*0af0*/  IMAD.MOV.U32 R12, RZ, RZ, R11 ;  /* 0x000000ffff0c7224 */ /* 0x000fc800078e000b */
[----:B------:R-:W-:-:S08]  /*0b00*/  IMAD.WIDE.U32.X R8, R15, R21, R12, P0 ;  /* 0x000000150f087225 */ /* 0x000fd000000e040c */
.L_x_6:
[-CC-:B------:R-:W-:Y:S01]  /*0b10*/  SHF.R.U64 R49, R8, R0.reuse, R9.reuse ;  /* 0x0000000008317219 */ /* 0x180fe20000001209 */
[----:B------:R-:W0:Y:S01]  /*0b20*/  LDC R12, c[0x0][0x618] ;  /* 0x00018600ff0c7b82 */ /* 0x000e220000000800 */
[----:B------:R-:W-:Y:S01]  /*0b30*/  SHF.R.U32.HI R7, RZ, R0, R9 ;  /* 0x00000000ff077219 */ /* 0x000fe20000011609 */
[----:B------:R-:W-:Y:S01]  /*0b40*/  ULDC UR4, c[0x0][0x150] ;  /* 0x0000540000047ab9 */ /* 0x000fe20000000800 */
[----:B------:R-:W-:Y:S01]  /*0b50*/  IADD3 R11, P0, RZ, -R49, RZ ;  /* 0x80000031ff0b7210 */ /* 0x000fe20007f1e0ff */
[----:B------:R-:W-:Y:S01]  /*0b60*/  IMAD.MOV.U32 R8, RZ, RZ, R2 ;  /* 0x000000ffff087224 */ /* 0x000fe200078e0002 */
[----:B------:R-:W-:Y:S01]  /*0b70*/  I2FP.F32.U32 R0, R6 ;  /* 0x0000000600007245 */ /* 0x000fe20000201000 */
[----:B------:R-:W-:Y:S02]  /*0b80*/  IMAD.MOV.U32 R9, RZ, RZ, R17 ;  /* 0x000000ffff097224 */ /* 0x000fe400078e0011 */
[----:B------:R-:W1:Y:S01]  /*0b90*/  LDC.64 R30, c[0x0][0x640] ;  /* 0x00019000ff1e7b82 */ /* 0x000e620000000a00 */
[----:B------:R-:W-:-:S02]  /*0ba0*/  IMAD.X R13, RZ, RZ, ~R7, P0 ;  /* 0x000000ffff0d7224 */ /* 0x000fc400000e0e07 */
[----:B------:R-:W-:Y:S01]  /*0bb0*/  FMUL R0, R0, UR4 ;  /* 0x0000000400007c20 */ /* 0x000fe20008400000 */
[----:B------:R-:W-:Y:S01]  /*0bc0*/  IMAD.WIDE.U32 R8, R11, R22, R8 ;  /* 0x000000160b087225 */ /* 0x000fe200078e0008 */
[----:B------:R-:W-:-:S03]  /*0bd0*/  ULDC UR4, c[0x0][0x154] ;  /* 0x0000550000047ab9 */ /* 0x000fc60000000800 */
[----:B------:R-:W-:Y:S01]  /*0be0*/  IMAD R10, R13, R22, RZ ;  /* 0x000000160d0a7224 */ /* 0x000fe200078e02ff */
[----:B------:R-:W2:Y:S01]  /*0bf0*/  LDC R7, c[0x0][0x144] ;  /* 0x00005100ff077b82 */ /* 0x000ea20000000800 */
[----:B------:R-:W3:Y:S02]  /*0c00*/  F2I.U32.TRUNC.NTZ R0, R0 ;  /* 0x0000000000007305 */ /* 0x000ee4000020f000 */
[----:B------:R-:W-:-:S04]  /*0c10*/  IMAD R11, R11, R23, R10 ;  /* 0x000000170b0b7224 */ /* 0x000fc800078e020a */
[----:B------:R-:W-:Y:S01]  /*0c20*/  IMAD.IADD R9, R9, 0x1, R11 ;  /* 0x0000000109097824 */ /* 0x000fe200078e020b */
[----:B------:R-:W4:Y:S01]  /*0c30*/  LDC R24, c[0x0][0x608] ;  /* 0x00018200ff187b82 */ /* 0x000f220000000800 */
[----:B------:R-:W-:-:S03]  /*0c40*/  IMAD.MOV.U32 R11, RZ, RZ, -0x1 ;  /* 0xffffffffff0b7424 */ /* 0x000fc600078e00ff */
[-CC-:B0-----:R-:W-:Y:S02]  /*0c50*/  SHF.R.U64 R22, R8, R12.reuse, R9.reuse ;  /* 0x0000000c08167219 */ /* 0x181fe40000001209 */
[----:B------:R-:W-:Y:S02]  /*0c60*/  I2FP.F32.U32 R8, R5 ;  /* 0x0000000500087245 */ /* 0x000fe40000201000 */
[----:B------:R-:W0:Y:S01]  /*0c70*/  LDC R28, c[0x0][0x658] ;  /* 0x00019600ff1c7b82 */ /* 0x000e220000000800 */
[----:B-1----:R-:W-:Y:S01]  /*0c80*/  ISETP.NE.U32.AND P0, PT, R30, RZ, PT ;  /* 0x000000ff1e00720c */ /* 0x002fe20003f05070 */
[----:B---3--:R-:W-:Y:S02]  /*0c90*/  IMAD.MOV R10, RZ, RZ, -R0 ;  /* 0x000000ffff0a7224 */ /* 0x008fe400078e0a00 */
[----:B------:R-:W-:Y:S01]  /*0ca0*/  FMUL R8, R8, UR4 ;  /* 0x0000000408087c20 */ /* 0x000fe20008400000 */
[----:B------:R-:W-:Y:S02]  /*0cb0*/  SHF.R.U32.HI R9, RZ, R12, R9 ;  /* 0x0000000cff097219 */ /* 0x000fe40000011609 */
[----:B------:R-:W-:Y:S01]  /*0cc0*/  ISETP.NE.AND.EX P0, PT, R31, RZ, PT, P0 ;  /* 0x000000ff1f00720c */ /* 0x000fe20003f05300 */
[----:B------:R1:W3:Y:S01]  /*0cd0*/  F2I.U32.TRUNC.NTZ R15, R8 ;  /* 0x00000008000f7305 */ /* 0x0002e2000020f000 */
[----:B------:R-:W1:Y:S01]  /*0ce0*/  LDC R20, c[0x0][0x148] ;  /* 0x00005200ff147b82 */ /* 0x000e620000000800 */
[----:B--2---:R-:W-:-:S07]  /*0cf0*/  IMAD R0, R7, R10, R6 ;  /* 0x0000000a07007224 */ /* 0x004fce00078e0206 */
[----:B------:R-:W2:Y:S01]  /*0d00*/  LDC R26, c[0x0][0x600] ;  /* 0x00018000ff1a7b82 */ /* 0x000ea20000000800 */
[-CC-:B----4-:R-:W-:Y:S02]  /*0d10*/  SHF.R.U64 R32, R22, R24.reuse, R9.reuse ;  /* 0x0000001816207219 */ /* 0x190fe40000001209 */
[----:B------:R-:W-:Y:S01]  /*0d20*/  SHF.R.U32.HI R7, RZ, R24, R9 ;  /* 0x00000018ff077219 */ /* 0x000fe20000011609 */
[----:B------:R-:W-:-:S04]  /*0d30*/  IMAD.MOV.U32 R9, RZ, RZ, 0x1 ;  /* 0x00000001ff097424 */ /* 0x000fc800078e00ff */
[----:B------:R-:W4:Y:S01]  /*0d40*/  LDC R21, c[0x0][0x648] ;  /* 0x00019200ff157b82 */ /* 0x000f220000000800 */
[-C--:B0-----:R-:W-:Y:S02]  /*0d50*/  SHF.L.U32 R6, R11, R28.reuse, RZ ;  /* 0x0000001c0b067219 */ /* 0x081fe400000006ff */
[--C-:B------:R-:W-:Y:S02]  /*0d60*/  SHF.R.U64 R24, R32, R28, R7.reuse ;  /* 0x0000001c20187219 */ /* 0x100fe40000001207 */
[----:B------:R-:W-:Y:S02]  /*0d70*/  LOP3.LUT R13, RZ, R6, RZ, 0x33, !PT ;  /* 0x00000006ff0d7212 */ /* 0x000fe400078e33ff */
[-C--:B------:R-:W-:Y:S01]  /*0d80*/  SHF.R.U32.HI R7, RZ, R28.reuse, R7 ;  /* 0x0000001cff077219 */ /* 0x080fe20000011607 */
[----:B------:R-:W0:Y:S01]  /*0d90*/  LDC R23, c[0x0][0x638] ;  /* 0x00018e00ff177b82 */ /* 0x000e220000000800 */
[----:B------:R-:W-:Y:S01]  /*0da0*/  SHF.L.U32 R12, R9, R28, RZ ;  /* 0x0000001c090c7219 */ /* 0x000fe200000006ff */
[----:B------:R-:W-:-:S06]  /*0db0*/  IMAD.MOV.U32 R6, RZ, RZ, R24 ;  /* 0x000000ffff067224 */ /* 0x000fcc00078e0018 */
[----:B------:R-:W0:Y:S01]  /*0dc0*/  LDC R47, c[0x0][0x610] ;  /* 0x00018400ff2f7b82 */ /* 0x000e220000000800 */
[----:B-1-3--:R-:W-:Y:S05]  /*0dd0*/  @!P0 BRA `(.L_x_7) ;  /* 0x0000000000288947 */ /* 0x00afea0003800000 */
[----:B------:R-:W1:Y:S02]  /*0de0*/  LDC R11, c[0x0][0x64c] ;  /* 0x00019300ff0b7b82 */ /* 0x000e640000000800 */
[----:B-1----:R-:W-:-:S05]  /*0df0*/  IADD3 R11, P0, R24, R11, RZ ;  /* 0x0000000b180b7210 */ /* 0x002fca0007f1e0ff */
        /* <DEDUP_REMOVED lines=8> */
.L_x_7:
[----:B----4-:R-:W-:Y:S01]  /*0e80*/  SHF.R.U64 R6, R6, R21, R7 ;  /* 0x0000001506067219 */ /* 0x010fe20000001207 */
[----:B--2---:R-:W-:Y:S01]  /*0e90*/  VIADD R7, R26, 0xffffffff ;  /* 0xffffffff1a077836 */ /* 0x004fe20000000000 */
[----:B------:R-:W-:Y:S01]  /*0ea0*/  LOP3.LUT R13, R32, R13, RZ, 0xc0, !PT ;  /* 0x0000000d200d7212 */ /* 0x000fe200078ec0ff */
[----:B------:R-:W-:Y:S02]  /*0eb0*/  IMAD.MOV R15, RZ, RZ, -R15 ;  /* 0x000000ffff0f7224 */ /* 0x000fe400078e0a0f */
[----:B------:R-:W-:Y:S02]  /*0ec0*/  IMAD.MOV R8, RZ, RZ, -R6 ;  /* 0x000000ffff087224 */ /* 0x000fe400078e0a06 */
[----:B------:R-:W-:Y:S01]  /*0ed0*/  IMAD R13, R12, R6, R13 ;  /* 0x000000060c0d7224 */ /* 0x000fe200078e020d */
[----:B------:R-:W-:Y:S01]  /*0ee0*/  LOP3.LUT R6, R22, R7, RZ, 0xc0, !PT ;  /* 0x0000000716067212 */ /* 0x000fe200078ec0ff */
[----:B------:R-:W-:Y:S02]  /*0ef0*/  @P3 IMAD R0, R20, R15, R5 ;  /* 0x0000000f14003224 */ /* 0x000fe400078e0205 */
[----:B0-----:R-:W-:-:S02]  /*0f00*/  IMAD R5, R8, R23, R24 ;  /* 0x0000001708057224 */ /* 0x001fc400078e0218 */
[----:B------:R-:W-:Y:S02]  /*0f10*/  IMAD R47, R13, R47, R0 ;  /* 0x0000002f0d2f7224 */ /* 0x000fe400078e0200 */
[----:B------:R-:W-:Y:S02]  /*0f20*/  IMAD R6, R5, R26, R6 ;  /* 0x0000001a05067224 */ /* 0x000fe400078e0206 */
[----:B------:R-:W-:-:S03]  /*0f30*/  IMAD.MOV.U32 R0, RZ, RZ, 0x1 ;  /* 0x00000001ff007424 */ /* 0x000fc600078e00ff */
[----:B------:R-:W-:Y:S02]  /*0f40*/  SEL R48, R6, R47, !P3 ;  /* 0x0000002f06307207 */ /* 0x000fe40005800000 */
[----:B------:R-:W-:-:S07]  /*0f50*/  SEL R47, R47, R6, !P3 ;  /* 0x000000062f2f7207 */ /* 0x000fce0005800000 */
.L_x_5:
[----:B------:R-:W-:-:S08]  /*0f60*/  NOP ;  /* 0x0000000000007918 */ /* 0x000fd00000000000 */
[----:B------:R-:W0:Y:S02]  /*0f70*/  USETMAXREG.TRY_ALLOC.CTAPOOL UP0, 0xe8 ;  /* 0x000000e8000079c8 */ /* 0x000e240008000600 */
[----:B0-----:R-:W-:-:S13]  /*0f80*/  PLOP3.LUT P0, PT, PT, PT, UP0, 0x80, 0x0 ;  /* 0x000000000000781c */ /* 0x001fda0003f0f008 */
[----:B------:R-:W-:Y:S05]  /*0f90*/  @!P0 BRA `(.L_x_5) ;  /* 0xfffffffc00f08947 */ /* 0x000fea000383ffff */
[----:B------:R-:W-:Y:S01]  /*0fa0*/  ULDC.64 UR4, c[0x0][0x598] ;  /* 0x0001660000047ab9 */ /* 0x000fe20000000a00 */
[----:B------:R-:W-:Y:S01]  /*0fb0*/  ULDC.64 UR38, c[0x0][0x208] ;  /* 0x0000820000267ab9 */ /* 0x000fe20000000a00 */
[----:B------:R-:W-:-:S04]  /*0fc0*/  ISETP.NE.U32.AND P0, PT, RZ, UR4, PT ;  /* 0x00000004ff007c0c */ /* 0x000fc8000bf05070 */
[----:B------:R-:W-:-:S13]  /*0fd0*/  ISETP.NE.AND.EX P0, PT, RZ, UR5, PT, P0 ;  /* 0x00000005ff007c0c */ /* 0x000fda000bf05300 */
[----:B------:R-:W-:Y:S05]  /*0fe0*/  @!P0 BRA `(.L_x_8) ;  /* 0x00000000001c8947 */ /* 0x000fea0003800000 */
[----:B------:R-:W0:Y:S02]  /*0ff0*/  LDC.64 R6, c[0x0][0x598] ;  /* 0x00016600ff067b82 */ /* 0x000e240000000a00 */
[----:B0-----:R-:W2:Y:S02]  /*1000*/  LDG.E.64 R6, desc[UR38][R6.64] ;  /* 0x0000002606067981 */ /* 0x001ea4000c1e1b00 */
[----:B--2---:R-:W-:-:S04]  /*1010*/  ISETP.NE.U32.AND P0, PT, R6, RZ, PT ;  /* 0x000000ff0600720c */ /* 0x004fc80003f05070 */
[----:B------:R-:W-:-:S13]  /*1020*/  ISETP.NE.AND.EX P0, PT, R7, RZ, PT, P0 ;  /* 0x000000ff0700720c */ /* 0x000fda0003f05300 */
[----:B------:R-:W-:Y:S05]  /*1030*/  @!P0 BRA `(.L_x_8) ;  /* 0x0000000000088947 */ /* 0x000fea0003800000 */
[----:B------:R0:W5:Y:S01]  /*1040*/  LD.E R19, desc[UR38][R6.64] ;  /* 0x0000002606137980 */ /* 0x000162000c101900 */
[----:B------:R-:W-:Y:S05]  /*1050*/  BRA `(.L_x_9) ;  /* 0x0000000000247947 */ /* 0x000fea0003800000 */
.L_x_8:
[----:B------:R-:W-:Y:S02]  /*1060*/  ULDC.64 UR4, c[0x0][0x588] ;  /* 0x0001620000047ab9 */ /* 0x000fe40000000a00 */
[----:B------:R-:W-:-:S04]  /*1070*/  ISETP.NE.U32.AND P0, PT, RZ, UR4, PT ;  /* 0x00000004ff007c0c */ /* 0x000fc8000bf05070 */
[----:B------:R-:W-:-:S13]  /*1080*/  ISETP.NE.AND.EX P0, PT, RZ, UR5, PT, P0 ;  /* 0x00000005ff007c0c */ /* 0x000fda000bf05300 */
[----:B------:R-:W-:Y:S05]  /*1090*/  @!P0 BRA `(.L_x_10) ;  /* 0x00000000000c8947 */ /* 0x000fea0003800000 */
[----:B------:R-:W0:Y:S02]  /*10a0*/  LDC.64 R6, c[0x0][0x588] ;  /* 0x00016200ff067b82 */ /* 0x000e240000000a00 */
[----:B0-----:R1:W5:Y:S01]  /*10b0*/  LDG.E R19, desc[UR38][R6.64] ;  /* 0x0000002606137981 */ /* 0x001362000c1e1900 */
[----:B------:R-:W-:Y:S05]  /*10c0*/  BRA `(.L_x_9) ;  /* 0x0000000000087947 */ /* 0x000fea0003800000 */
.L_x_10:
[----:B------:R-:W-:Y:S02]  /*10d0*/  ULDC UR4, c[0x0][0x580] ;  /* 0x0001600000047ab9 */ /* 0x000fe40000000800 */
[----:B------:R-:W-:-:S07]  /*10e0*/  IMAD.U32 R19, RZ, RZ, UR4 ;  /* 0x00000004ff137e24 */ /* 0x000fce000f8e00ff */
.L_x_9:
[----:B------:R-:W-:Y:S02]  /*10f0*/  ULDC.64 UR4, c[0x0][0x5a0] ;  /* 0x0001680000047ab9 */ /* 0x000fe40000000a00 */
[----:B------:R-:W-:-:S04]  /*1100*/  ISETP.NE.U32.AND P0, PT, RZ, UR4, PT ;  /* 0x00000004ff007c0c */ /* 0x000fc8000bf05070 */
[----:B------:R-:W-:-:S13]  /*1110*/  ISETP.NE.AND.EX P0, PT, RZ, UR5, PT, P0 ;  /* 0x00000005ff007c0c */ /* 0x000fda000bf05300 */
[----:B------:R-:W-:Y:S05]  /*1120*/  @!P0 BRA `(.L_x_11) ;  /* 0x00000000001c8947 */ /* 0x000fea0003800000 */
[----:B01----:R-:W0:Y:S02]  /*1130*/  LDC.64 R6, c[0x0][0x5a0] ;  /* 0x00016800ff067b82 */ /* 0x003e240000000a00 */
[----:B0-----:R-:W2:Y:S02]  /*1140*/  LDG.E.64 R6, desc[UR38][R6.64] ;  /* 0x0000002606067981 */ /* 0x001ea4000c1e1b00 */
[----:B--2---:R-:W-:-:S04]  /*1150*/  ISETP.NE.U32.AND P0, PT, R6, RZ, PT ;  /* 0x000000ff0600720c */ /* 0x004fc80003f05070 */
[----:B------:R-:W-:-:S13]  /*1160*/  ISETP.NE.AND.EX P0, PT, R7, RZ, PT, P0 ;  /* 0x000000ff0700720c */ /* 0x000fda0003f05300 */
[----:B------:R-:W-:Y:S05]  /*1170*/  @!P0 BRA `(.L_x_11) ;  /* 0x0000000000088947 */ /* 0x000fea0003800000 */
[----:B------:R0:W5:Y:S01]  /*1180*/  LD.E R40, desc[UR38][R6.64] ;  /* 0x0000002606287980 */ /* 0x000162000c101900 */
[----:B------:R-:W-:Y:S05]  /*1190*/  BRA `(.L_x_12) ;  /* 0x0000000000247947 */ /* 0x000fea0003800000 */
.L_x_11:
[----:B------:R-:W-:Y:S02]  /*11a0*/  ULDC.64 UR4, c[0x0][0x590] ;  /* 0x0001640000047ab9 */ /* 0x000fe40000000a00 */
[----:B------:R-:W-:-:S04]  /*11b0*/  ISETP.NE.U32.AND P0, PT, RZ, UR4, PT ;  /* 0x00000004ff007c0c */ /* 0x000fc8000bf05070 */
[----:B------:R-:W-:-:S13]  /*11c0*/  ISETP.NE.AND.EX P0, PT, RZ, UR5, PT, P0 ;  /* 0x00000005ff007c0c */ /* 0x000fda000bf05300 */
[----:B------:R-:W-:Y:S05]  /*11d0*/  @!P0 BRA `(.L_x_13) ;  /* 0x00000000000c8947 */ /* 0x000fea0003800000 */
[----:B------:R-:W2:Y:S02]  /*11e0*/  LDC.64 R40, c[0x0][0x590] ;  /* 0x00016400ff287b82 */ /* 0x000ea40000000a00 */
[----:B--2---:R2:W5:Y:S01]  /*11f0*/  LDG.E R40, desc[UR38][R40.64] ;  /* 0x0000002628287981 */ /* 0x004562000c1e1900 */
[----:B------:R-:W-:Y:S05]  /*1200*/  BRA `(.L_x_12) ;  /* 0x0000000000087947 */ /* 0x000fea0003800000 */
.L_x_13:
[----:B------:R-:W-:Y:S02]  /*1210*/  ULDC UR4, c[0x0][0x584] ;  /* 0x0001610000047ab9 */ /* 0x000fe40000000800 */
[----:B------:R-:W-:-:S07]  /*1220*/  IMAD.U32 R40, RZ, RZ, UR4 ;  /* 0x00000004ff287e24 */ /* 0x000fce000f8e00ff */
.L_x_12:
[----:B------:R-:W-:-:S13]  /*1230*/  LOP3.LUT P0, RZ, R0, 0xff, RZ, 0xc0, !PT ;  /* 0x000000ff00ff7812 */ /* 0x000fda000780c0ff */
[----:B------:R-:W-:Y:S05]  /*1240*/  @!P0 EXIT ;  /* 0x000000000000894d */ /* 0x000fea0003800000 */
[----:B------:R-:W-:Y:S01]  /*1250*/  ULDC.64 UR6, c[0x0][0x288] ;  /* 0x0000a20000067ab9 */ /* 0x000fe20000000a00 */
[----:B------:R-:W-:Y:S01]  /*1260*/  LOP3.LUT R14, R14, 0x1, RZ, 0xc0, !PT ;  /* 0x000000010e0e7812 */ /* 0x000fe200078ec0ff */
[----:B------:R-:W-:Y:S01]  /*1270*/  UIADD3 UR4, UR7, 0x1f, URZ ;  /* 0x0000001f07047890 */ /* 0x000fe2000fffe03f */
[----:B------:R-:W-:Y:S01]  /*1280*/  SHF.R.U32.HI R0, RZ, 0x2, R3 ;  /* 0x00000002ff007819 */ /* 0x000fe20000011603 */
[----:B------:R-:W-:Y:S01]  /*1290*/  IMAD.SHL.U32 R43, R3, 0x2, RZ ;  /* 0x00000002032b7824 */ /* 0x000fe200078e00ff */
[----:B------:R-:W-:Y:S01]  /*12a0*/  SHF.R.U32.HI R4, RZ, 0x1, R4 ;  /* 0x00000001ff047819 */ /* 0x000fe20000011604 */
[----:B------:R-:W-:Y:S01]  /*12b0*/  USHF.R.S32.HI UR5, URZ, 0x1f, UR4 ;  /* 0x0000001f3f057899 */ /* 0x000fe20008011404 */
[----:B------:R-:W-:Y:S01]  /*12c0*/  IMAD.SHL.U32 R5, R14, 0x40, RZ ;  /* 0x000000400e057824 */ /* 0x000fe200078e00ff */
[----:B------:R-:W-:Y:S01]  /*12d0*/  LOP3.LUT R0, R0, 0x7, RZ, 0xc0, !PT ;  /* 0x0000000700007812 */ /* 0x000fe200078ec0ff */
[----:B01----:R-:W-:Y:S01]  /*12e0*/  IMAD.U32 R6, RZ, RZ, UR6 ;  /* 0x00000006ff067e24 */ /* 0x003fe2000f8e00ff */
[----:B------:R-:W-:Y:S01]  /*12f0*/  ULEA.HI UR5, UR5, UR4, URZ, 0x5 ;  /* 0x0000000405057291 */ /* 0x000fe2000f8f283f */
[----:B------:R-:W-:Y:S01]  /*1300*/  LOP3.LUT R23, R4, 0x30, RZ, 0xc0, !PT ;  /* 0x0000003004177812 */ /* 0x000fe200078ec0ff */
[----:B------:R-:W-:Y:S01]  /*1310*/  UMOV UR40, URZ ;  /* 0x0000003f00287c82 */ /* 0x000fe20008000000 */
[--C-:B------:R-:W-:Y:S01]  /*1320*/  LOP3.LUT R22, R5, 0x40, R0.reuse, 0xe2, !PT ;  /* 0x0000004005167812 */ /* 0x100fe200078ee200 */
[----:B------:R-:W-:Y:S01]  /*1330*/  USHF.R.S32.HI UR43, URZ, 0x5, UR5 ;  /* 0x000000053f2b7899 */ /* 0x000fe20008011405 */
[-C--:B------:R-:W-:Y:S01]  /*1340*/  IADD3 R5, RZ, -R23.reuse, -R0 ;  /* 0x80000017ff057210 */ /* 0x080fe20007ffe800 */
[----:B------:R-:W-:Y:S01]  /*1350*/  ULDC UR4, c[0x0][0x284] ;  /* 0x0000a10000047ab9 */ /* 0x000fe20000000800 */
[C---:B--2---:R-:W-:Y:S01]  /*1360*/  LOP3.LUT R41, R3.reuse, 0x3, RZ, 0xc0, !PT ;  /* 0x0000000303297812 */ /* 0x044fe200078ec0ff */
[----:B------:R-:W-:Y:S01]  /*1370*/  UISETP.LT.AND UP0, UPT, UR43, 0x1, UPT ;  /* 0x000000012b00788c */ /* 0x000fe2000bf01270 */
[----:B------:R-:W-:Y:S01]  /*1380*/  LOP3.LUT R42, R3, 0x80, RZ, 0xc0, !PT ;  /* 0x00000080032a7812 */ /* 0x000fe200078ec0ff */
[----:B------:R-:W-:Y:S01]  /*1390*/  IMAD R5, R14, -0x40, R5 ;  /* 0xffffffc00e057824 */ /* 0x000fe200078e0205 */
[----:B------:R-:W-:Y:S01]  /*13a0*/  LOP3.LUT R22, R22, R23, RZ, 0xfc, !PT ;  /* 0x0000001716167212 */ /* 0x000fe200078efcff */
[----:B------:R-:W-:Y:S01]  /*13b0*/  USEL UR44, UR43, 0x1, UP0 ;  /* 0x000000012b2c7887 */ /* 0x000fe20008000000 */
[----:B------:R-:W-:Y:S01]  /*13c0*/  IMAD R41, R41, -0x2, R6 ;  /* 0xfffffffe29297824 */ /* 0x000fe200078e0206 */
[----:B------:R-:W-:Y:S01]  /*13d0*/  LOP3.LUT R58, R18, 0x1, RZ, 0xfc, !PT ;  /* 0x00000001123a7812 */ /* 0x000fe200078efcff */
[----:B------:R-:W-:Y:S01]  /*13e0*/  VIADD R45, R5, UR4 ;  /* 0x00000004052d7c36 */ /* 0x000fe20008000000 */
[----:B------:R-:W-:Y:S01]  /*13f0*/  SHF.R.U32.HI R42, RZ, 0x7, R42 ;  /* 0x00000007ff2a7819 */ /* 0x000fe2000001162a */
[----:B------:R-:W-:Y:S01]  /*1400*/  IMAD.MOV.U32 R23, RZ, RZ, RZ ;  /* 0x000000ffff177224 */ /* 0x000fe200078e00ff */
[----:B------:R-:W-:Y:S01]  /*1410*/  LOP3.LUT R43, R43, 0x6, RZ, 0xc0, !PT ;  /* 0x000000062b2b7812 */ /* 0x000fe200078ec0ff */
[----:B------:R-:W-:Y:S01]  /*1420*/  UIADD3 UR44, UR43, -UR44, URZ ;  /* 0x8000002c2b2c7290 */ /* 0x000fe2000fffe03f */
[----:B------:R-:W-:-:S11]  /*1430*/  UMOV UR41, URZ ;  /* 0x0000003f00297c82 */ /* 0x000fd60008000000 */
.L_x_67:
[----:B0-----:R-:W0:Y:S01]  /*1440*/  SHFL.IDX PT, R0, R42, RZ, 0x1f ;  /* 0x00001fff2a007589 */ /* 0x001e2200000e0000 */
[----:B------:R-:W1:Y:S01]  /*1450*/  S2UR UR7, SR_CgaCtaId ;  /* 0x00000000000779c3 */ /* 0x000e620000008800 */
[----:B------:R-:W-:Y:S01]  /*1460*/  UMOV UR6, 0x400 ;  /* 0x0000040000067882 */ /* 0x000fe20000000000 */
[----:B0-----:R-:W-:Y:S01]  /*1470*/  R2UR UR4, R0 ;  /* 0x00000000000472ca */ /* 0x001fe200000e0000 */
[----:B-1----:R-:W-:-:S12]  /*1480*/  ULEA UR46, UR7, UR6, 0x18 ;  /* 0x00000006072e7291 */ /* 0x002fd8000f8ec03f */
[----:B------:R-:W-:-:S04]  /*1490*/  ULEA.HI UR5, UR4, UR4, URZ, 0x1 ;  /* 0x0000000404057291 */ /* 0x000fc8000f8f083f */
[----:B------:R-:W-:-:S04]  /*14a0*/  ULOP3.LUT UR5, UR5, 0x1ffffe, URZ, 0xc0, !UPT ;  /* 0x001ffffe05057892 */ /* 0x000fc8000f8ec03f */
[----:B------:R-:W-:-:S03]  /*14b0*/  UIADD3 UR5, UR4, -UR5, URZ ;  /* 0x8000000504057290 */ /* 0x000fc6000fffe03f */
[----:B------:R-:W-:Y:S01]  /*14c0*/  ULDC UR4, c[0x0][0x28c] ;  /* 0x0000a30000047ab9 */ /* 0x000fe20000000800 */
[----:B------:R-:W-:Y:S01]  /*14d0*/  ULEA UR5, UR5, UR46, 0xb ;  /* 0x0000002e05057291 */ /* 0x000fe2000f8e583f */
[----:B------:R-:W-:-:S03]  /*14e0*/  ISETP.LT.AND P0, PT, RZ, UR4, PT ;  /* 0x00000004ff007c0c */ /* 0x000fc6000bf01270 */
[----:B------:R-:W-:-:S04]  /*14f0*/  UIADD3 UR5, UR5, 0x280, URZ ;  /* 0x0000028005057890 */ /* 0x000fc8000fffe03f */
[----:B------:R-:W-:-:S04]  /*1500*/  USHF.R.U32.HI UR5, URZ, 0x4, UR5 ;  /* 0x000000043f057899 */ /* 0x000fc80008011605 */
[----:B------:R-:W-:-:S04]  /*1510*/  ULOP3.LUT UR5, UR5, 0x3fff, URZ, 0xc0, !UPT ;  /* 0x00003fff05057892 */ /* 0x000fc8000f8ec03f */
[----:B------:R-:W-:Y:S01]  /*1520*/  ULOP3.LUT UR45, UR5, 0x10000, URZ, 0xfc, !UPT ;  /* 0x00010000052d7892 */ /* 0x000fe2000f8efc3f */
[----:B---34-:R-:W-:Y:S11]  /*1530*/  @P0 BRA `(.L_x_14) ;  /* 0x0000000000400947 */ /* 0x018ff60003800000 */
[----:B------:R-:W-:Y:S01]  /*1540*/  MOV R0, 0x0 ;  /* 0x0000000000007802 */ /* 0x000fe20000000f00 */
[----:B------:R-:W-:Y:S01]  /*1550*/  ULDC.64 UR4, c[0x4][0x68] ;  /* 0x01001a0000047ab9 */ /* 0x000fe20000000a00 */
[----:B------:R-:W-:Y:S01]  /*1560*/  ULDC.64 UR6, c[0x4][0x8] ;  /* 0x0100020000067ab9 */ /* 0x000fe20000000a00 */
[----:B------:R-:W-:Y:S01]  /*1570*/  IMAD.U32 R4, RZ, RZ, UR4 ;  /* 0x00000004ff047e24 */ /* 0x000fe2000f8e00ff */
[----:B------:R0:W1:Y:S01]  /*1580*/  LDC.64 R14, c[0x4][R0] ;  /* 0x01000000000e7b82 */ /* 0x0000620000000a00 */
[----:B------:R-:W-:Y:S01]  /*1590*/  IMAD.U32 R5, RZ, RZ, UR5 ;  /* 0x00000005ff057e24 */ /* 0x000fe2000f8e00ff */
[----:B------:R-:W-:Y:S01]  /*15a0*/  ULDC.64 UR4, c[0x4][0x70] ;  /* 0x01001c0000047ab9 */ /* 0x000fe20000000a00 */
[----:B------:R-:W-:Y:S02]  /*15b0*/  IMAD.U32 R10, RZ, RZ, UR6 ;  /* 0x00000006ff0a7e24 */ /* 0x000fe4000f8e00ff */
[----:B------:R-:W-:Y:S02]  /*15c0*/  IMAD.U32 R6, RZ, RZ, UR4 ;  /* 0x00000004ff067e24 */ /* 0x000fe4000f8e00ff */
[----:B------:R-:W-:-:S02]  /*15d0*/  IMAD.U32 R7, RZ, RZ, UR5 ;  /* 0x00000005ff077e24 */ /* 0x000fc4000f8e00ff */
[----:B------:R-:W-:Y:S02]  /*15e0*/  IMAD.U32 R11, RZ, RZ, UR7 ;  /* 0x00000007ff0b7e24 */ /* 0x000fe4000f8e00ff */
[----:B------:R-:W-:Y:S02]  /*15f0*/  IMAD.MOV.U32 R8, RZ, RZ, 0x1e1 ;  /* 0x000001e1ff087424 */ /* 0x000fe400078e00ff */
[----:B------:R-:W-:Y:S02]  /*1600*/  IMAD.MOV.U32 R12, RZ, RZ, 0x1 ;  /* 0x00000001ff0c7424 */ /* 0x000fe400078e00ff */
[----:B0-----:R-:W-:-:S07]  /*1610*/  IMAD.MOV.U32 R13, RZ, RZ, RZ ;  /* 0x000000ffff0d7224 */ /* 0x001fce00078e00ff */
[----:B------:R-:W-:-:S07]  /*1620*/  LEPC R20, `(.L_x_14) ;  /* 0x000000001014794e */ /* 0x000fce0000000000 */
[----:B-1---5:R-:W-:Y:S05]  /*1630*/  CALL.ABS.NOINC R14 ;  /* 0x000000000e007343 */ /* 0x022fea0003c00000 */
.L_x_14:
[----:B------:R-:W-:-:S13]  /*1640*/  ISETP.NE.AND P0, PT, R58, 0x3, PT ;  /* 0x000000033a00780c */ /* 0x000fda0003f05270 */
[----:B------:R-:W-:Y:S05]  /*1650*/  @!P0 BRA `(.L_x_15) ;  /* 0x0000000000048947 */ /* 0x000fea0003800000 */
[----:B------:R-:W-:Y:S01]  /*1660*/  BPT.TRAP 0x1 ;  /* 0x000000040000795c */ /* 0x000fe20000300000 */
.L_x_15:
[----:B------:R-:W-:Y:S02]  /*1670*/  IMAD.U32 R3, RZ, RZ, UR41 ;  /* 0x00000029ff037e24 */ /* 0x000fe4000f8e00ff */
[----:B------:R-:W-:-:S03]  /*1680*/  IMAD.U32 R0, RZ, RZ, UR40 ;  /* 0x00000028ff007e24 */ /* 0x000fc6000f8e00ff */
[----:B------:R-:W-:Y:S02]  /*1690*/  LEA R3, R3, UR46, 0x3 ;  /* 0x0000002e03037c11 */ /* 0x000fe4000f8e18ff */
[----:B------:R-:W-:-:S04]  /*16a0*/  SHF.L.U32 R0, R0, 0x1f, RZ ;  /* 0x0000001f00007819 */ /* 0x000fc800000006ff */
[----:B------:R0:W1:Y:S01]  /*16b0*/  SYNCS.PHASECHK.TRANS64.TRYWAIT P1, [R3+URZ], R0 ;  /* 0x00000000030075a7 */ /* 0x000062000802017f */
[----:B------:R-:W-:Y:S05]  /*16c0*/  @!P0 BRA `(.L_x_16) ;  /* 0x0000000000048947 */ /* 0x000fea0003800000 */
[----:B------:R-:W-:Y:S01]  /*16d0*/  BPT.TRAP 0x1 ;  /* 0x000000040000795c */ /* 0x000fe20000300000 */
.L_x_16:
[----:B------:R-:W-:-:S05]  /*16e0*/  IMAD.U32 R4, RZ, RZ, UR44 ;  /* 0x0000002cff047e24 */ /* 0x000fca000f8e00ff */
[----:B------:R-:W-:Y:S01]  /*16f0*/  ISETP.GE.AND P2, PT, R4, 0x1, PT ;  /* 0x000000010400780c */ /* 0x000fe20003f46270 */
[----:B-1----:R-:W-:-:S12]  /*1700*/  @P1 BRA `(.L_x_17) ;  /* 0x0000000000081947 */ /* 0x002fd80003800000 */
[----:B------:R-:W1:Y:S02]  /*1710*/  SYNCS.PHASECHK.TRANS64.TRYWAIT P1, [R3+URZ], R0 ;  /* 0x00000000030075a7 */ /* 0x000e64000802017f */
[----:B-1----:R-:W-:Y:S05]  /*1720*/  @!P1 BRA `(.L_x_18) ;  /* 0x0000004000149947 */ /* 0x002fea0003800000 */
.L_x_17:
[----:B------:R-:W-:Y:S05]  /*1730*/  WARPSYNC.ALL ;  /* 0x0000000000007948 */ /* 0x000fea0003800000 */
[----:B------:R-:W-:Y:S01]  /*1740*/  UIADD3 UR4, UR46, 0x34280, URZ ;  /* 0x000342802e047890 */ /* 0x000fe2000fffe03f */
[----:B------:R-:W-:Y:S01]  /*1750*/  WARPGROUP.ARRIVE ;  /* 0x00000000000079c5 */ /* 0x000fe20000000000 */
[----:B------:R-:W-:Y:S01]  /*1760*/  UMOV UR5, 0xc0000010 ;  /* 0xc000001000057882 */ /* 0x000fe20000000000 */
[----:B------:R-:W-:Y:S01]  /*1770*/  UMOV UR7, 0xc0000010 ;  /* 0xc000001000077882 */ /* 0x000fe20000000000 */
[----:B------:R-:W-:-:S04]  /*1780*/  USHF.R.U32.HI UR4, URZ, 0x4, UR4 ;  /* 0x000000043f047899 */ /* 0x000fc80008011604 */
[----:B------:R-:W-:-:S04]  /*1790*/  ULOP3.LUT UR4, UR4, 0x3fff, URZ, 0xc0, !UPT ;  /* 0x00003fff04047892 */ /* 0x000fc8000f8ec03f */
[----:B------:R-:W-:Y:S02]  /*17a0*/  ULOP3.LUT UR11, UR4, 0x10000, URZ, 0xfc, !UPT ;  /* 0x00010000040b7892 */ /* 0x000fe4000f8efc3f */
[----:B------:R-:W-:Y:S02]  /*17b0*/  ULEA UR4, UR41, UR45, 0x9 ;  /* 0x0000002d29047291 */ /* 0x000fe4000f8e483f */
[----:B------:R-:W-:Y:S02]  /*17c0*/  ULEA UR6, UR41, UR11, 0x5 ;  /* 0x0000000b29067291 */ /* 0x000fe4000f8e283f */
[----:B------:R-:W-:-:S07]  /*17d0*/  UIADD3 UR8, UR4, 0x100, URZ ;  /* 0x0000010004087890 */ /* 0x000fce000fffe03f */
[----:B------:R-:W-:Y:S01]  /*17e0*/  IGMMA.64x16x32.S8.S8 R32, gdesc[UR4], RZ, !UPT, gsb0 ;  /* 0x00600000042079f1 */ /* 0x000fe2000c0410ff */
[----:B------:R-:W-:Y:S01]  /*17f0*/  UMOV UR4, UR8 ;  /* 0x0000000800047c82 */ /* 0x000fe20008000000 */
[----:B------:R-:W-:Y:S01]  /*1800*/  UMOV UR5, 0xc0000010 ;  /* 0xc000001000057882 */ /* 0x000fe20000000000 */
[----:B------:R-:W-:Y:S02]  /*1810*/  WARPGROUP.DEPBAR.LE gsb0, 0x0 ;  /* 0x00008000000079c5 */ /* 0x000fe40000010000 */
[----:B------:R-:W-:-:S06]  /*1820*/  WARPGROUP.ARRIVE ;  /* 0x00000000000079c5 */ /* 0x000fcc0000000000 */
[----:B------:R-:W-:Y:S03]  /*1830*/  IGMMA.64x16x32.S8.S8 R24, gdesc[UR4], RZ, !UPT, gsb0 ;  /* 0x00600000041879f1 */ /* 0x000fe6000c0410ff */
[----:B------:R-:W-:Y:S02]  /*1840*/  WARPGROUP.DEPBAR.LE gsb0, 0x0 ;  /* 0x00008000000079c5 */ /* 0x000fe40000010000 */
[----:B------:R-:W-:Y:S05]  /*1850*/  @!P2 BRA `(.L_x_19) ;  /* 0x0000000000d8a947 */ /* 0x000fea0003800000 */
[----:B------:R-:W-:Y:S01]  /*1860*/  UIADD3 UR4, UR41, 0x1, URZ ;  /* 0x0000000129047890 */ /* 0x000fe2000fffe03f */
[----:B01----:R-:W-:Y:S01]  /*1870*/  IMAD.U32 R0, RZ, RZ, UR44 ;  /* 0x0000002cff007e24 */ /* 0x003fe2000f8e00ff */
[----:B------:R-:W-:Y:S02]  /*1880*/  UMOV UR9, UR41 ;  /* 0x0000002900097c82 */ /* 0x000fe40008000000 */
[----:B------:R-:W-:-:S04]  /*1890*/  UISETP.NE.AND UP0, UPT, UR4, 0x1a, UPT ;  /* 0x0000001a0400788c */ /* 0x000fc8000bf05270 */
[----:B------:R-:W-:Y:S02]  /*18a0*/  USEL UR5, URZ, 0x1, UP0 ;  /* 0x000000013f057887 */ /* 0x000fe40008000000 */
[----:B------:R-:W-:Y:S02]  /*18b0*/  USEL UR8, UR4, URZ, UP0 ;  /* 0x0000003f04087287 */ /* 0x000fe40008000000 */
[----:B------:R-:W-:-:S06]  /*18c0*/  ULOP3.LUT UR5, UR40, UR5, URZ, 0x3c, !UPT ;  /* 0x0000000528057292 */ /* 0x000fcc000f8e3c3f */
[----:B------:R-:W-:-:S07]  /*18d0*/  IMAD.U32 R5, RZ, RZ, UR5 ;  /* 0x00000005ff057e24 */ /* 0x000fce000f8e00ff */
.L_x_26:
[----:B01----:R-:W-:Y:S05]  /*18e0*/  @!P0 BRA `(.L_x_20) ;  /* 0x0000000000048947 */ /* 0x003fea0003800000 */
[----:B------:R-:W-:Y:S01]  /*18f0*/  BPT.TRAP 0x1 ;  /* 0x000000040000795c */ /* 0x000fe20000300000 */
.L_x_20:
[----:B------:R-:W0:Y:S01]  /*1900*/  S2UR UR5, SR_CgaCtaId ;  /* 0x00000000000579c3 */ /* 0x000e220000008800 */
[----:B------:R-:W-:Y:S01]  /*1910*/  UMOV UR4, 0x400 ;  /* 0x0000040000047882 */ /* 0x000fe20000000000 */
[----:B------:R-:W-:Y:S01]  /*1920*/  SHF.L.U32 R3, R5, 0x1f, RZ ;  /* 0x0000001f05037819 */ /* 0x000fe200000006ff */
[----:B0-----:R-:W-:-:S04]  /*1930*/  ULEA UR12, UR5, UR4, 0x18 ;  /* 0x00000004050c7291 */ /* 0x001fc8000f8ec03f */
[----:B------:R-:W-:-:S09]  /*1940*/  ULEA UR4, UR8, UR12, 0x3 ;  /* 0x0000000c08047291 */ /* 0x000fd2000f8e183f */
[----:B------:R0:W1:Y:S01]  /*1950*/  SYNCS.PHASECHK.TRANS64.TRYWAIT P1, [UR4], R3 ;  /* 0x00000003ff0075a7 */ /* 0x0000620008020144 */
[----:B------:R-:W-:Y:S05]  /*1960*/  @!P0 BRA `(.L_x_21) ;  /* 0x0000000000048947 */ /* 0x000fea0003800000 */
[----:B------:R-:W-:Y:S01]  /*1970*/  BPT.TRAP 0x1 ;  /* 0x000000040000795c */ /* 0x000fe20000300000 */
.L_x_21:
[----:B-1----:R-:W-:Y:S05]  /*1980*/  @P1 BRA `(.L_x_22) ;  /* 0x0000000000081947 */ /* 0x002fea0003800000 */
[----:B------:R-:W1:Y:S02]  /*1990*/  SYNCS.PHASECHK.TRANS64.TRYWAIT P1, [UR4], R3 ;  /* 0x00000003ff0075a7 */ /* 0x000e640008020144 */
[----:B-1----:R-:W-:Y:S05]  /*19a0*/  @!P1 BRA `(.L_x_23) ;  /* 0x0000003c00889947 */ /* 0x002fea0003800000 */
.L_x_22:
[----:B------:R-:W-:Y:S01]  /*19b0*/  ULEA UR6, UR8, UR11, 0x5 ;  /* 0x0000000b08067291 */ /* 0x000fe2000f8e283f */
[----:B------:R-:W-:Y:S01]  /*19c0*/  WARPGROUP.ARRIVE ;  /* 0x00000000000079c5 */ /* 0x000fe20000000000 */
[----:B------:R-:W-:Y:S01]  /*19d0*/  ULEA UR4, UR8, UR45, 0x9 ;  /* 0x0000002d08047291 */ /* 0x000fe2000f8e483f */
[----:B------:R-:W-:Y:S01]  /*19e0*/  UMOV UR7, 0xc0000010 ;  /* 0xc000001000077882 */ /* 0x000fe20000000000 */
[----:B------:R-:W-:Y:S02]  /*19f0*/  UMOV UR5, 0xc0000010 ;  /* 0xc000001000057882 */ /* 0x000fe40000000000 */
[----:B------:R-:W-:-:S05]  /*1a00*/  UIADD3 UR10, UR4, 0x100, URZ ;  /* 0x00000100040a7890 */ /* 0x000fca000fffe03f */
[----:B------:R-:W-:Y:S01]  /*1a10*/  IGMMA.64x16x32.S8.S8 R32, gdesc[UR4], R32, gsb0 ;  /* 0x00600000042079f1 */ /* 0x000fe20008041020 */
[----:B------:R-:W-:Y:S01]  /*1a20*/  UMOV UR5, 0xc0000010 ;  /* 0xc000001000057882 */ /* 0x000fe20000000000 */
[----:B------:R-:W-:Y:S01]  /*1a30*/  UMOV UR4, UR10 ;  /* 0x0000000a00047c82 */ /* 0x000fe20008000000 */
[----:B------:R-:W-:Y:S02]  /*1a40*/  WARPGROUP.DEPBAR.LE gsb0, 0x0 ;  /* 0x00008000000079c5 */ /* 0x000fe40000010000 */
[----:B------:R-:W-:-:S06]  /*1a50*/  WARPGROUP.ARRIVE ;  /* 0x00000000000079c5 */ /* 0x000fcc0000000000 */
[----:B------:R-:W-:Y:S03]  /*1a60*/  IGMMA.64x16x32.S8.S8 R24, gdesc[UR4], R24, gsb0 ;  /* 0x00600000041879f1 */ /* 0x000fe60008041018 */
[----:B------:R-:W-:Y:S02]  /*1a70*/  WARPGROUP.DEPBAR.LE gsb0, 0x0 ;  /* 0x00008000000079c5 */ /* 0x000fe40000010000 */
[----:B------:R-:W-:Y:S05]  /*1a80*/  @!P0 BRA `(.L_x_24) ;  /* 0x0000000000048947 */ /* 0x000fea0003800000 */
[----:B------:R-:W-:Y:S01]  /*1a90*/  BPT.TRAP 0x1 ;  /* 0x000000040000795c */ /* 0x000fe20000300000 */
.L_x_24:
[----:B------:R-:W-:Y:S01]  /*1aa0*/  ULEA UR4, UR9, UR12, 0x3 ;  /* 0x0000000c09047291 */ /* 0x000fe2000f8e183f */
[----:B------:R-:W-:-:S03]  /*1ab0*/  ISETP.GT.U32.AND P1, PT, R18, 0x1, PT ;  /* 0x000000011200780c */ /* 0x000fc60003f24070 */
[----:B------:R-:W-:-:S04]  /*1ac0*/  UIADD3 UR4, UR4, 0xd0, URZ ;  /* 0x000000d004047890 */ /* 0x000fc8000fffe03f */
[----:B------:R-:W-:-:S09]  /*1ad0*/  UPRMT UR4, URZ, 0x654, UR4 ;  /* 0x000006543f047896 */ /* 0x000fd20008000004 */
[----:B------:R-:W-:Y:S01]  /*1ae0*/  SYNCS.ARRIVE.TRANS64.RED.A1T0 RZ, [UR4], RZ ;  /* 0x000000ffffff79a7 */ /* 0x000fe20008100404 */
[----:B------:R-:W-:Y:S05]  /*1af0*/  @P1 BRA `(.L_x_25) ;  /* 0x0000000000041947 */ /* 0x000fea0003800000 */
[----:B------:R-:W-:Y:S01]  /*1b00*/  BPT.TRAP 0x1 ;  /* 0x000000040000795c */ /* 0x000fe20000300000 */
.L_x_25:
[----:B------:R-:W-:Y:S01]  /*1b10*/  UIADD3 UR8, UR8, 0x1, URZ ;  /* 0x0000000108087890 */ /* 0x000fe2000fffe03f */
[C---:B------:R-:W-:Y:S01]  /*1b20*/  ISETP.GT.AND P1, PT, R0.reuse, 0x1, PT ;  /* 0x000000010000780c */ /* 0x040fe20003f24270 */
[----:B------:R-:W-:Y:S01]  /*1b30*/  UIADD3 UR9, UR9, 0x1, URZ ;  /* 0x0000000109097890 */ /* 0x000fe2000fffe03f */
[----:B------:R-:W-:Y:S01]  /*1b40*/  VIADD R0, R0, 0xffffffff ;  /* 0xffffffff00007836 */ /* 0x000fe20000000000 */
[----:B------:R-:W-:Y:S02]  /*1b50*/  UISETP.NE.AND UP0, UPT, UR8, 0x1a, UPT ;  /* 0x0000001a0800788c */ /* 0x000fe4000bf05270 */
[----:B------:R-:W-:Y:S02]  /*1b60*/  UISETP.NE.AND UP1, UPT, UR9, 0x1a, UPT ;  /* 0x0000001a0900788c */ /* 0x000fe4000bf25270 */
[----:B------:R-:W-:Y:S02]  /*1b70*/  USEL UR4, URZ, 0x1, UP0 ;  /* 0x000000013f047887 */ /* 0x000fe40008000000 */
[----:B------:R-:W-:-:S02]  /*1b80*/  USEL UR8, UR8, URZ, UP0 ;  /* 0x0000003f08087287 */ /* 0x000fc40008000000 */
[----:B------:R-:W-:Y:S02]  /*1b90*/  USEL UR9, UR9, URZ, UP1 ;  /* 0x0000003f09097287 */ /* 0x000fe40008800000 */
[----:B------:R-:W-:Y:S01]  /*1ba0*/  LOP3.LUT R5, R5, UR4, RZ, 0x3c, !PT ;  /* 0x0000000405057c12 */ /* 0x000fe2000f8e3cff */
[----:B------:R-:W-:Y:S09]  /*1bb0*/  @P1 BRA `(.L_x_26) ;  /* 0xfffffffc00481947 */ /* 0x000ff2000383ffff */
.L_x_19:
[----:B01----:R-:W0:Y:S02]  /*1bc0*/  LDC R0, c[0x0][0x28c] ;  /* 0x0000a300ff007b82 */ /* 0x003e240000000800 */
[----:B0-----:R-:W-:-:S13]  /*1bd0*/  ISETP.GE.AND P1, PT, R0, 0x1, PT ;  /* 0x000000010000780c */ /* 0x001fda0003f26270 */
[----:B------:R-:W-:Y:S05]  /*1be0*/  @!P1 BRA `(.L_x_27) ;  /* 0x0000000000409947 */ /* 0x000fea0003800000 */
[----:B------:R-:W-:Y:S05]  /*1bf0*/  @!P0 BRA `(.L_x_28) ;  /* 0x0000000000048947 */ /* 0x000fea0003800000 */
[----:B------:R-:W-:Y:S01]  /*1c00*/  BPT.TRAP 0x1 ;  /* 0x000000040000795c */ /* 0x000fe20000300000 */
.L_x_28:
[----:B------:R-:W0:Y:S01]  /*1c10*/  S2UR UR7, SR_CgaCtaId ;  /* 0x00000000000779c3 */ /* 0x000e220000008800 */
[----:B------:R-:W-:Y:S01]  /*1c20*/  UIADD3 UR6, UR44, UR41, URZ ;  /* 0x000000292c067290 */ /* 0x000fe2000fffe03f */
[----:B------:R-:W-:-:S03]  /*1c30*/  ISETP.GT.U32.AND P0, PT, R18, 0x1, PT ;  /* 0x000000011200780c */ /* 0x000fc60003f04070 */
[----:B------:R-:W-:-:S04]  /*1c40*/  UIMAD.WIDE.U32 UR4, UR6, 0x4ec4ec4f, URZ ;  /* 0x4ec4ec4f060478a5 */ /* 0x000fc8000f8e003f */
[----:B------:R-:W-:-:S03]  /*1c50*/  USHF.R.U32.HI UR4, URZ, 0x3, UR5 ;  /* 0x000000033f047899 */ /* 0x000fc60008011605 */
[----:B------:R-:W-:Y:S01]  /*1c60*/  UMOV UR5, 0x400 ;  /* 0x0000040000057882 */ /* 0x000fe20000000000 */
[----:B------:R-:W-:Y:S02]  /*1c70*/  UIMAD UR6, UR4, -0x1a, UR6 ;  /* 0xffffffe6040678a4 */ /* 0x000fe4000f8e0206 */
[----:B0-----:R-:W-:-:S04]  /*1c80*/  ULEA UR5, UR7, UR5, 0x18 ;  /* 0x0000000507057291 */ /* 0x001fc8000f8ec03f */
[----:B------:R-:W-:-:S04]  /*1c90*/  ULEA UR6, UR6, UR5, 0x3 ;  /* 0x0000000506067291 */ /* 0x000fc8000f8e183f */
[----:B------:R-:W-:-:S04]  /*1ca0*/  UIADD3 UR6, UR6, 0xd0, URZ ;  /* 0x000000d006067890 */ /* 0x000fc8000fffe03f */
[----:B------:R-:W-:-:S09]  /*1cb0*/  UPRMT UR6, URZ, 0x654, UR6 ;  /* 0x000006543f067896 */ /* 0x000fd20008000006 */
[----:B------:R-:W-:Y:S01]  /*1cc0*/  SYNCS.ARRIVE.TRANS64.RED.A1T0 RZ, [UR6], RZ ;  /* 0x000000ffffff79a7 */ /* 0x000fe20008100406 */
[----:B------:R-:W-:Y:S05]  /*1cd0*/  @P0 BRA `(.L_x_27) ;  /* 0x0000000000040947 */ /* 0x000fea0003800000 */
[----:B------:R-:W-:Y:S01]  /*1ce0*/  BPT.TRAP 0x1 ;  /* 0x000000040000795c */ /* 0x000fe20000300000 */
.L_x_27:
[----:B------:R-:W-:Y:S01]  /*1cf0*/  IMAD.SHL.U32 R10, R48, 0x10, RZ ;  /* 0x00000010300a7824 */ /* 0x000fe200078e00ff */
[----:B------:R-:W-:Y:S01]  /*1d00*/  UIADD3 UR41, UR43, UR41, URZ ;  /* 0x000000292b297290 */ /* 0x000fe2000fffe03f */
[----:B------:R-:W-:Y:S01]  /*1d10*/  IMAD.SHL.U32 R12, R47, 0x100, RZ ;  /* 0x000001002f0c7824 */ /* 0x000fe200078e00ff */
[----:B------:R-:W-:Y:S01]  /*1d20*/  ULDC UR7, c[0x0][0x288] ;  /* 0x0000a20000077ab9 */ /* 0x000fe20000000800 */
[----:B------:R-:W-:Y:S01]  /*1d30*/  ULDC UR10, c[0x0][0x284] ;  /* 0x0000a100000a7ab9 */ /* 0x000fe20000000800 */
[----:B------:R-:W-:Y:S01]  /*1d40*/  UISETP.GT.U32.AND UP0, UPT, UR41, 0x19, UPT ;  /* 0x000000192900788c */ /* 0x000fe2000bf04070 */
[----:B------:R-:W-:Y:S01]  /*1d50*/  ISETP.GE.AND P0, PT, R10, UR7, PT ;  /* 0x000000070a007c0c */ /* 0x000fe2000bf06270 */
[----:B------:R-:W-:Y:S01]  /*1d60*/  UISETP.GE.U32.AND UP1, UPT, UR43, 0x1a, UPT ;  /* 0x0000001a2b00788c */ /* 0x000fe2000bf26070 */
[----:B------:R-:W-:Y:S01]  /*1d70*/  SHF.R.S32.HI R13, RZ, 0x1f, R49 ;  /* 0x0000001fff0d7819 */ /* 0x000fe20000011431 */
[----:B------:R-:W-:Y:S01]  /*1d80*/  UISETP.LT.U32.AND UP0, UPT, UR43, 0x1a, UP0 ;  /* 0x0000001a2b00788c */ /* 0x000fe20008701070 */
[----:B------:R-:W-:Y:S01]  /*1d90*/  ISETP.GE.OR P0, PT, R12, UR10, P0 ;  /* 0x0000000a0c007c0c */ /* 0x000fe20008706670 */
[----:B------:R-:W-:Y:S01]  /*1da0*/  UIMAD.WIDE.U32 UR4, UR41, 0x4ec4ec4f, URZ ;  /* 0x4ec4ec4f290478a5 */ /* 0x000fe2000f8e003f */
[----:B------:R-:W-:Y:S01]  /*1db0*/  LOP3.LUT R4, R10, R43, RZ, 0xfc, !PT ;  /* 0x0000002b0a047212 */ /* 0x000fe200078efcff */
[----:B------:R-:W-:Y:S01]  /*1dc0*/  USEL UR6, URZ, 0x1, !UP0 ;  /* 0x000000013f067887 */ /* 0x000fe2000c000000 */
[----:B------:R-:W-:-:S02]  /*1dd0*/  ULDC.64 UR8, c[0x0][0x5d0] ;  /* 0x0001740000087ab9 */ /* 0x000fc40000000a00 */
[----:B------:R-:W-:Y:S01]  /*1de0*/  SHF.R.S32.HI R5, RZ, 0x1f, R4 ;  /* 0x0000001fff057819 */ /* 0x000fe20000011404 */
[----:B------:R-:W-:Y:S01]  /*1df0*/  IMAD R0, R13, UR8, RZ ;  /* 0x000000080d007c24 */ /* 0x000fe2000f8e02ff */
[----:B------:R-:W-:Y:S02]  /*1e00*/  USHF.R.U32.HI UR4, URZ, 0x3, UR5 ;  /* 0x000000033f047899 */ /* 0x000fe40008011605 */
[----:B------:R-:W-:Y:S01]  /*1e10*/  ULOP3.LUT UR40, UR40, UR6, URZ, 0x3c, !UPT ;  /* 0x0000000628287292 */ /* 0x000fe2000f8e3c3f */
[C---:B------:R-:W-:Y:S01]  /*1e20*/  IMAD R3, R49.reuse, UR9, R0 ;  /* 0x0000000931037c24 */ /* 0x040fe2000f8e0200 */
[----:B------:R-:W-:Y:S01]  /*1e30*/  UIMAD UR41, UR4, -0x1a, UR41 ;  /* 0xffffffe6042978a4 */ /* 0x000fe2000f8e0229 */
[----:B------:R-:W-:Y:S01]  /*1e40*/  IMAD.WIDE.U32 R4, R49, UR8, R4 ;  /* 0x0000000831047c25 */ /* 0x000fe2000f8e0004 */
[----:B------:R-:W-:-:S03]  /*1e50*/  @UP1 ULOP3.LUT UR40, UR40, 0x1, UR4, 0x78, !UPT ;  /* 0x0000000128281892 */ /* 0x000fc6000f8e7804 */
[----:B------:R-:W-:Y:S02]  /*1e60*/  IMAD.IADD R5, R5, 0x1, R3 ;  /* 0x0000000105057824 */ /* 0x000fe400078e0203 */
[----:B------:R-:W-:Y:S01]  /*1e70*/  IMAD.MOV.U32 R0, RZ, RZ, -0x1 ;  /* 0xffffffffff007424 */ /* 0x000fe200078e00ff */
[----:B------:R-:W-:Y:S06]  /*1e80*/  @P0 BRA `(.L_x_29) ;  /* 0x00000010000c0947 */ /* 0x000fec0003800000 */
[----:B------:R-:W0:Y:S01]  /*1e90*/  LDC.64 R14, c[0x0][0x5c8] ;  /* 0x00017200ff0e7b82 */ /* 0x000e220000000a00 */
[----:B------:R-:W-:Y:S01]  /*1ea0*/  IMAD.WIDE R8, R47, 0x100, R22 ;  /* 0x000001002f087825 */ /* 0x000fe200078e0216 */
[----:B------:R-:W-:Y:S01]  /*1eb0*/  ULDC.64 UR4, c[0x0][0x5c0] ;  /* 0x0001700000047ab9 */ /* 0x000fe20000000a00 */
[----:B------:R-:W-:Y:S02]  /*1ec0*/  BSSY B0, `(.L_x_29) ;  /* 0x00000ff000007945 */ /* 0x000fe40003800000 */
[----:B------:R-:W-:Y:S02]  /*1ed0*/  IMAD.IADD R59, R45, 0x1, -R12 ;  /* 0x000000012d3b7824 */ /* 0x000fe400078e0a0c */
[----:B------:R-:W-:Y:S02]  /*1ee0*/  IMAD.IADD R60, R41, 0x1, -R10 ;  /* 0x00000001293c7824 */ /* 0x000fe400078e0a0a */
[-C--:B0-----:R-:W-:Y:S02]  /*1ef0*/  IMAD R3, R9, R14.reuse, RZ ;  /* 0x0000000e09037224 */ /* 0x081fe400078e02ff */
[----:B------:R-:W-:-:S04]  /*1f00*/  IMAD.WIDE.U32 R4, R8, R14, R4 ;  /* 0x0000000e08047225 */ /* 0x000fc800078e0004 */
[----:B------:R-:W-:Y:S01]  /*1f10*/  IMAD R7, R8, R15, R3 ;  /* 0x0000000f08077224 */ /* 0x000fe200078e0203 */
[----:B------:R-:W-:Y:S01]  /*1f20*/  IADD3 R20, P0, R4, UR4, RZ ;  /* 0x0000000404147c10 */ /* 0x000fe2000ff1e0ff */
[C---:B------:R-:W-:Y:S02]  /*1f30*/  IMAD.SHL.U32 R3, R14.reuse, 0x8, RZ ;  /* 0x000000080e037824 */ /* 0x040fe400078e00ff */
[----:B------:R-:W-:Y:S01]  /*1f40*/  IMAD.IADD R7, R5, 0x1, R7 ;  /* 0x0000000105077824 */ /* 0x000fe200078e0207 */
[----:B------:R-:W-:Y:S01]  /*1f50*/  SHF.L.U64.HI R5, R14, 0x3, R15 ;  /* 0x000000030e057819 */ /* 0x000fe2000001020f */
[----:B------:R-:W-:Y:S01]  /*1f60*/  IMAD R11, R15, 0x78, RZ ;  /* 0x000000780f0b7824 */ /* 0x000fe200078e02ff */
[----:B------:R-:W-:Y:S02]  /*1f70*/  IADD3 R46, P1, R3, R20, RZ ;  /* 0x00000014032e7210 */ /* 0x000fe40007f3e0ff */
[----:B------:R-:W-:Y:S02]  /*1f80*/  IADD3.X R21, R7, UR5, RZ, P0, !PT ;  /* 0x0000000507157c10 */ /* 0x000fe400087fe4ff */
[----:B-----5:R-:W-:-:S03]  /*1f90*/  ISETP.NE.AND P0, PT, R40, RZ, PT ;  /* 0x000000ff2800720c */ /* 0x020fc60003f05270 */
[----:B------:R-:W-:Y:S02]  /*1fa0*/  IMAD.X R47, R5, 0x1, R21, P1 ;  /* 0x00000001052f7824 */ /* 0x000fe400008e0615 */
[----:B------:R-:W-:-:S04]  /*1fb0*/  IMAD.WIDE.U32 R6, R14, 0x78, R46 ;  /* 0x000000780e067825 */ /* 0x000fc800078e002e */
[----:B------:R-:W-:Y:S01]  /*1fc0*/  IMAD.IADD R7, R7, 0x1, R11 ;  /* 0x0000000107077824 */ /* 0x000fe200078e020b */
[----:B------:R-:W-:-:S05]  /*1fd0*/  IADD3 R4, P1, R3, R6, RZ ;  /* 0x0000000603047210 */ /* 0x000fca0007f3e0ff */
[----:B------:R-:W-:Y:S01]  /*1fe0*/  IMAD.X R5, R5, 0x1, R7, P1 ;  /* 0x0000000105057824 */ /* 0x000fe200008e0607 */
[----:B------:R-:W-:Y:S07]  /*1ff0*/  @!P0 BRA `(.L_x_30) ;  /* 0x0000000800dc8947 */ /* 0x000fee0003800000 */
[----:B------:R-:W0:Y:S01]  /*2000*/  LDC.64 R54, c[0x0][0x5b0] ;  /* 0x00016c00ff367b82 */ /* 0x000e220000000a00 */
[----:B------:R-:W-:Y:S01]  /*2010*/  IMAD R10, R48, 0x10, R43 ;  /* 0x00000010300a7824 */ /* 0x000fe200078e022b */
[----:B------:R-:W-:Y:S01]  /*2020*/  ULDC.64 UR4, c[0x0][0x5b8] ;  /* 0x00016e0000047ab9 */ /* 0x000fe20000000a00 */
[----:B------:R-:W-:Y:S01]  /*2030*/  ISETP.GE.AND P0, PT, R59, 0x1, PT ;  /* 0x000000013b00780c */ /* 0x000fe20003f06270 */
[----:B------:R-:W-:Y:S01]  /*2040*/  IMAD R12, R13, UR4, RZ ;  /* 0x000000040d0c7c24 */ /* 0x000fe2000f8e02ff */
[----:B------:R-:W-:Y:S01]  /*2050*/  BSSY B1, `(.L_x_31) ;  /* 0x0000011000017945 */ /* 0x000fe20003800000 */
[----:B------:R-:W-:Y:S02]  /*2060*/  SHF.R.S32.HI R11, RZ, 0x1f, R10 ;  /* 0x0000001fff0b7819 */ /* 0x000fe4000001140a */
[----:B------:R-:W1:Y:S01]  /*2070*/  LDC.64 R56, c[0x0][0x5a8] ;  /* 0x00016a00ff387b82 */ /* 0x000e620000000a00 */
[C---:B------:R-:W-:Y:S01]  /*2080*/  IMAD R13, R49.reuse, UR5, R12 ;  /* 0x00000005310d7c24 */ /* 0x040fe2000f8e020c */
[----:B------:R-:W-:Y:S01]  /*2090*/  ISETP.LT.OR P2, PT, R60, 0x1, !P0 ;  /* 0x000000013c00780c */ /* 0x000fe20004741670 */
[----:B------:R-:W-:-:S04]  /*20a0*/  IMAD.WIDE.U32 R48, R49, UR4, R10 ;  /* 0x0000000431307c25 */ /* 0x000fc8000f8e000a */
[----:B------:R-:W-:Y:S02]  /*20b0*/  IMAD.IADD R13, R49, 0x1, R13 ;  /* 0x00000001310d7824 */ /* 0x000fe400078e020d */
[----:B------:R-:W-:Y:S02]  /*20c0*/  IMAD.MOV.U32 R12, RZ, RZ, R48 ;  /* 0x000000ffff0c7224 */ /* 0x000fe400078e0030 */
[-C--:B0-----:R-:W-:Y:S01]  /*20d0*/  IMAD R3, R9, R54.reuse, RZ ;  /* 0x0000003609037224 */ /* 0x081fe200078e02ff */
[----:B------:R-:W-:Y:S01]  /*20e0*/  SHF.L.U64.HI R15, R54, 0x3, R55 ;  /* 0x00000003360f7819 */ /* 0x000fe20000010237 */
[----:B------:R-:W-:-:S04]  /*20f0*/  IMAD.WIDE.U32 R10, R8, R54, R12 ;  /* 0x00000036080a7225 */ /* 0x000fc800078e000c */
[----:B------:R-:W-:Y:S01]  /*2100*/  IMAD R53, R8, R55, R3 ;  /* 0x0000003708357224 */ /* 0x000fe200078e0203 */
[----:B-1----:R-:W-:Y:S01]  /*2110*/  IADD3 R50, P1, R10, R56, RZ ;  /* 0x000000380a327210 */ /* 0x002fe20007f3e0ff */
[----:B------:R-:W-:-:S03]  /*2120*/  IMAD.SHL.U32 R14, R54, 0x8, RZ ;  /* 0x00000008360e7824 */ /* 0x000fc600078e00ff */
[----:B------:R-:W-:Y:S01]  /*2130*/  IADD3.X R51, R57, R11, R53, P1, !PT ;  /* 0x0000000b39337210 */ /* 0x000fe20000ffe435 */
[----:B------:R-:W-:Y:S08]  /*2140*/  @P2 BRA `(.L_x_32) ;  /* 0x0000000000042947 */ /* 0x000ff00003800000 */
[----:B------:R0:W5:Y:S02]  /*2150*/  LDG.E.U8 R44, desc[UR38][R50.64] ;  /* 0x00000026322c7981 */ /* 0x000164000c1e1100 */
.L_x_32:
[----:B------:R-:W-:Y:S05]  /*2160*/  BSYNC B1 ;  /* 0x0000000000017941 */ /* 0x000fea0003800000 */
.L_x_31:
[----:B-----5:R-:W-:Y:S01]  /*2170*/  LOP3.LUT R3, R44, 0xffff, RZ, 0xc0, !PT ;  /* 0x0000ffff2c037812 */ /* 0x020fe200078ec0ff */
[----:B------:R-:W-:Y:S01]  /*2180*/  IMAD.WIDE.U32 R10, R8, R54, R14 ;  /* 0x00000036080a7225 */ /* 0x000fe200078e000e */
[----:B------:R-:W-:Y:S01]  /*2190*/  ISETP.LT.OR P3, PT, R60, 0x2, !P0 ;  /* 0x000000023c00780c */ /* 0x000fe20004761670 */
[----:B------:R-:W-:Y:S01]  /*21a0*/  BSSY B1, `(.L_x_33) ;  /* 0x000000e000017945 */ /* 0x000fe20003800000 */
[----:B------:R-:W-:Y:S01]  /*21b0*/  PRMT R3, R3, 0x8880, RZ ;  /* 0x0000888003037816 */ /* 0x000fe200000000ff */
[----:B------:R-:W-:Y:S01]  /*21c0*/  IMAD.IADD R11, R53, 0x1, R11 ;  /* 0x00000001350b7824 */ /* 0x000fe200078e020b */
[----:B------:R-:W-:Y:S02]  /*21d0*/  IADD3 R10, P4, P5, R48, R56, R10 ;  /* 0x00000038300a7210 */ /* 0x000fe40007d9e00a */
[----:B------:R-:W-:Y:S01]  /*21e0*/  ISETP.GE.AND P1, PT, R59, 0x9, PT ;  /* 0x000000093b00780c */ /* 0x000fe20003f26270 */
[----:B------:R-:W-:Y:S01]  /*21f0*/  IMAD R52, R3, R40, RZ ;  /* 0x0000002803347224 */ /* 0x000fe200078e02ff */
[----:B------:R-:W-:-:S02]  /*2200*/  IADD3.X R11, R13, R57, R11, P4, P5 ;  /* 0x000000390d0b7210 */ /* 0x000fc400027ea40b */
[----:B------:R-:W-:Y:S01]  /*2210*/  ISETP.LT.OR P4, PT, R60, 0x1, !P1 ;  /* 0x000000013c00780c */ /* 0x000fe20004f81670 */
[----:B------:R-:W-:-:S05]  /*2220*/  @!P2 IMAD R3, R32, R19, R52 ;  /* 0x000000132003a224 */ /* 0x000fca00078e0234 */
[----:B------:R1:W-:Y:S01]  /*2230*/  @!P2 STG.E.U8 desc[UR38][R20.64], R3 ;  /* 0x000000031400a986 */ /* 0x0003e2000c101126 */
[----:B------:R-:W-:Y:S06]  /*2240*/  @P3 BRA `(.L_x_34) ;  /* 0x00000000000c3947 */ /* 0x000fec0003800000 */
[----:B------:R-:W1:Y:S02]  /*2250*/  LDG.E.U8 R44, desc[UR38][R50.64+0x1] ;  /* 0x00000126322c7981 */ /* 0x000e64000c1e1100 */
[----:B-1----:R-:W-:-:S05]  /*2260*/  PRMT R3, R44, 0x8880, RZ ;  /* 0x000088802c037816 */ /* 0x002fca00000000ff */
[----:B------:R-:W-:-:S07]  /*2270*/  IMAD R52, R3, R40, RZ ;  /* 0x0000002803347224 */ /* 0x000fce00078e02ff */
.L_x_34:
[----:B------:R-:W-:Y:S05]  /*2280*/  BSYNC B1 ;  /* 0x0000000000017941 */ /* 0x000fea0003800000 */
.L_x_33:
[----:B------:R-:W-:Y:S01]  /*2290*/  @!P3 IMAD R33, R33, R19, R52 ;  /* 0x000000132121b224 */ /* 0x000fe200078e0234 */
[----:B------:R-:W-:Y:S04]  /*22a0*/  BSSY B1, `(.L_x_35) ;  /* 0x0000006000017945 */ /* 0x000fe80003800000 */
[----:B------:R2:W-:Y:S01]  /*22b0*/  @!P3 STG.E.U8 desc[UR38][R20.64+0x1], R33 ;  /* 0x000001211400b986 */ /* 0x0005e2000c101126 */
[----:B------:R-:W-:Y:S05]  /*22c0*/  @P4 BRA `(.L_x_36) ;  /* 0x00000000000c4947 */ /* 0x000fea0003800000 */
[----:B------:R-:W1:Y:S02]  /*22d0*/  LDG.E.U8 R44, desc[UR38][R10.64] ;  /* 0x000000260a2c7981 */ /* 0x000e64000c1e1100 */
[----:B-1----:R-:W-:-:S05]  /*22e0*/  PRMT R3, R44, 0x8880, RZ ;  /* 0x000088802c037816 */ /* 0x002fca00000000ff */
[----:B------:R-:W-:-:S07]  /*22f0*/  IMAD R52, R3, R40, RZ ;  /* 0x0000002803347224 */ /* 0x000fce00078e02ff */
.L_x_36:
[----:B------:R-:W-:Y:S05]  /*2300*/  BSYNC B1 ;  /* 0x0000000000017941 */ /* 0x000fea0003800000 */
.L_x_35:
[----:B------:R-:W-:Y:S01]  /*2310*/  ISETP.LT.OR P3, PT, R60, 0x2, !P1 ;  /* 0x000000023c00780c */ /* 0x000fe20004f61670 */
[----:B-1----:R-:W-:Y:S01]  /*2320*/  @!P4 IMAD R3, R34, R19, R52 ;  /* 0x000000132203c224 */ /* 0x002fe200078e0234 */
[----:B------:R-:W-:Y:S01]  /*2330*/  BSSY B1, `(.L_x_37) ;  /* 0x000000b000017945 */ /* 0x000fe20003800000 */
[----:B------:R-:W-:Y:S02]  /*2340*/  ISETP.LT.OR P5, PT, R60, 0x9, !P1 ;  /* 0x000000093c00780c */ /* 0x000fe40004fa1670 */
[----:B--2---:R-:W-:Y:S01]  /*2350*/  IADD3 R33, P2, R8, 0x80, RZ ;  /* 0x0000008008217810 */ /* 0x004fe20007f5e0ff */
[----:B------:R1:W-:Y:S01]  /*2360*/  @!P4 STG.E.U8 desc[UR38][R46.64], R3 ;  /* 0x000000032e00c986 */ /* 0x0003e2000c101126 */
[C---:B------:R-:W-:Y:S02]  /*2370*/  ISETP.LT.OR P4, PT, R60.reuse, 0x9, !P0 ;  /* 0x000000093c00780c */ /* 0x040fe40004781670 */
[C---:B------:R-:W-:Y:S02]  /*2380*/  ISETP.LT.OR P0, PT, R60.reuse, 0xa, !P0 ;  /* 0x0000000a3c00780c */ /* 0x040fe40004701670 */
[----:B------:R-:W-:-:S02]  /*2390*/  ISETP.LT.OR P1, PT, R60, 0xa, !P1 ;  /* 0x0000000a3c00780c */ /* 0x000fc40004f21670 */
[----:B------:R-:W-:Y:S11]  /*23a0*/  @P3 BRA `(.L_x_38) ;  /* 0x00000000000c3947 */ /* 0x000ff60003800000 */
[----:B------:R-:W1:Y:S02]  /*23b0*/  LDG.E.U8 R44, desc[UR38][R10.64+0x1] ;  /* 0x000001260a2c7981 */ /* 0x000e64000c1e1100 */
[----:B-1----:R-:W-:-:S05]  /*23c0*/  PRMT R3, R44, 0x8880, RZ ;  /* 0x000088802c037816 */ /* 0x002fca00000000ff */
[----:B------:R-:W-:-:S07]  /*23d0*/  IMAD R52, R3, R40, RZ ;  /* 0x0000002803347224 */ /* 0x000fce00078e02ff */
.L_x_38:
[----:B------:R-:W-:Y:S05]  /*23e0*/  BSYNC B1 ;  /* 0x0000000000017941 */ /* 0x000fea0003800000 */
.L_x_37:
[----:B------:R-:W-:Y:S01]  /*23f0*/  @!P3 IMAD R35, R35, R19, R52 ;  /* 0x000000132323b224 */ /* 0x000fe200078e0234 */
[----:B------:R-:W-:Y:S04]  /*2400*/  BSSY B1, `(.L_x_39) ;  /* 0x0000006000017945 */ /* 0x000fe80003800000 */
[----:B------:R2:W-:Y:S01]  /*2410*/  @!P3 STG.E.U8 desc[UR38][R46.64+0x1], R35 ;  /* 0x000001232e00b986 */ /* 0x0005e2000c101126 */
[----:B------:R-:W-:Y:S05]  /*2420*/  @P4 BRA `(.L_x_40) ;  /* 0x00000000000c4947 */ /* 0x000fea0003800000 */
[----:B------:R-:W1:Y:S02]  /*2430*/  LDG.E.U8 R44, desc[UR38][R50.64+0x8] ;  /* 0x00000826322c7981 */ /* 0x000e64000c1e1100 */
[----:B-1----:R-:W-:-:S05]  /*2440*/  PRMT R3, R44, 0x8880, RZ ;  /* 0x000088802c037816 */ /* 0x002fca00000000ff */
[----:B------:R-:W-:-:S07]  /*2450*/  IMAD R52, R3, R40, RZ ;  /* 0x0000002803347224 */ /* 0x000fce00078e02ff */
.L_x_40:
[----:B------:R-:W-:Y:S05]  /*2460*/  BSYNC B1 ;  /* 0x0000000000017941 */ /* 0x000fea0003800000 */
.L_x_39:
[----:B-1----:R-:W-:Y:S01]  /*2470*/  @!P4 IMAD R3, R36, R19, R52 ;  /* 0x000000132403c224 */ /* 0x002fe200078e0234 */
[----:B------:R-:W-:Y:S01]  /*2480*/  BSSY B1, `(.L_x_41) ;  /* 0x0000007000017945 */ /* 0x000fe20003800000 */
[----:B------:R-:W-:-:S03]  /*2490*/  IMAD.X R9, RZ, RZ, R9, P2 ;  /* 0x000000ffff097224 */ /* 0x000fc600010e0609 */
[----:B------:R1:W-:Y:S01]  /*24a0*/  @!P4 STG.E.U8 desc[UR38][R20.64+0x8], R3 ;  /* 0x000008031400c986 */ /* 0x0003e2000c101126 */
[----:B------:R-:W-:Y:S05]  /*24b0*/  @P0 BRA `(.L_x_42) ;  /* 0x00000000000c0947 */ /* 0x000fea0003800000 */
[----:B------:R-:W1:Y:S02]  /*24c0*/  LDG.E.U8 R44, desc[UR38][R50.64+0x9] ;  /* 0x00000926322c7981 */ /* 0x000e64000c1e1100 */
[----:B-1----:R-:W-:-:S05]  /*24d0*/  PRMT R3, R44, 0x8880, RZ ;  /* 0x000088802c037816 */ /* 0x002fca00000000ff */
[----:B------:R-:W-:-:S07]  /*24e0*/  IMAD R52, R3, R40, RZ ;  /* 0x0000002803347224 */ /* 0x000fce00078e02ff */
.L_x_42:
[----:B------:R-:W-:Y:S05]  /*24f0*/  BSYNC B1 ;  /* 0x0000000000017941 */ /* 0x000fea0003800000 */
.L_x_41:
[----:B------:R-:W-:Y:S01]  /*2500*/  @!P0 IMAD R37, R37, R19, R52 ;  /* 0x0000001325258224 */ /* 0x000fe200078e0234 */
[----:B------:R-:W-:Y:S01]  /*2510*/  BSSY B1, `(.L_x_43) ;  /* 0x0000007000017945 */ /* 0x000fe20003800000 */
[----:B------:R-:W-:-:S03]  /*2520*/  IMAD R8, R9, R54, RZ ;  /* 0x0000003609087224 */ /* 0x000fc600078e02ff */
[----:B------:R3:W-:Y:S01]  /*2530*/  @!P0 STG.E.U8 desc[UR38][R20.64+0x9], R37 ;  /* 0x0000092514008986 */ /* 0x0007e2000c101126 */
[----:B------:R-:W-:Y:S05]  /*2540*/  @P5 BRA `(.L_x_44) ;  /* 0x00000000000c5947 */ /* 0x000fea0003800000 */
[----:B------:R-:W1:Y:S02]  /*2550*/  LDG.E.U8 R44, desc[UR38][R10.64+0x8] ;  /* 0x000008260a2c7981 */ /* 0x000e64000c1e1100 */
[----:B-1----:R-:W-:-:S05]  /*2560*/  PRMT R3, R44, 0x8880, RZ ;  /* 0x000088802c037816 */ /* 0x002fca00000000ff */
[----:B------:R-:W-:-:S07]  /*2570*/  IMAD R52, R3, R40, RZ ;  /* 0x0000002803347224 */ /* 0x000fce00078e02ff */
.L_x_44:
[----:B------:R-:W-:Y:S05]  /*2580*/  BSYNC B1 ;  /* 0x0000000000017941 */ /* 0x000fea0003800000 */
.L_x_43:
[----:B-1----:R-:W-:Y:S01]  /*2590*/  @!P5 IMAD R3, R38, R19, R52 ;  /* 0x000000132603d224 */ /* 0x002fe200078e0234 */
[----:B------:R-:W-:Y:S01]  /*25a0*/  BSSY B1, `(.L_x_45) ;  /* 0x0000009000017945 */ /* 0x000fe20003800000 */
[C---:B---3--:R-:W-:Y:S02]  /*25b0*/  IMAD R21, R33.reuse, R55, R8 ;  /* 0x0000003721157224 */ /* 0x048fe400078e0208 */
[CC--:B------:R-:W-:Y:S01]  /*25c0*/  IMAD.WIDE.U32 R14, R33.reuse, R54.reuse, R14 ;  /* 0x00000036210e7225 */ /* 0x0c0fe200078e000e */
[----:B------:R1:W-:Y:S03]  /*25d0*/  @!P5 STG.E.U8 desc[UR38][R46.64+0x8], R3 ;  /* 0x000008032e00d986 */ /* 0x0003e6000c101126 */
[----:B------:R-:W-:Y:S01]  /*25e0*/  IMAD.WIDE.U32 R8, R33, R54, R12 ;  /* 0x0000003621087225 */ /* 0x000fe200078e000c */
[----:B------:R-:W-:Y:S06]  /*25f0*/  @P1 BRA `(.L_x_46) ;  /* 0x00000000000c1947 */ /* 0x000fec0003800000 */
[----:B------:R-:W1:Y:S02]  /*2600*/  LDG.E.U8 R44, desc[UR38][R10.64+0x9] ;  /* 0x000009260a2c7981 */ /* 0x000e64000c1e1100 */
[----:B-1----:R-:W-:-:S05]  /*2610*/  PRMT R3, R44, 0x8880, RZ ;  /* 0x000088802c037816 */ /* 0x002fca00000000ff */
[----:B------:R-:W-:-:S07]  /*2620*/  IMAD R52, R3, R40, RZ ;  /* 0x0000002803347224 */ /* 0x000fce00078e02ff */
.L_x_46:
[----:B------:R-:W-:Y:S05]  /*2630*/  BSYNC B1 ;  /* 0x0000000000017941 */ /* 0x000fea0003800000 */
.L_x_45:
[----:B------:R-:W-:Y:S01]  /*2640*/  @!P1 IMAD R39, R39, R19, R52 ;  /* 0x0000001327279224 */ /* 0x000fe200078e0234 */
[----:B------:R-:W-:Y:S01]  /*2650*/  ISETP.GE.AND P2, PT, R59, 0x81, PT ;  /* 0x000000813b00780c */ /* 0x000fe20003f46270 */
[----:B------:R-:W-:Y:S01]  /*2660*/  BSSY B1, `(.L_x_47) ;  /* 0x000000c000017945 */ /* 0x000fe20003800000 */
[----:B------:R-:W-:Y:S02]  /*2670*/  IADD3 R8, P5, R8, R56, RZ ;  /* 0x0000003808087210 */ /* 0x000fe40007fbe0ff */
[----:B------:R3:W-:Y:S01]  /*2680*/  @!P1 STG.E.U8 desc[UR38][R46.64+0x9], R39 ;  /* 0x000009272e009986 */ /* 0x0007e2000c101126 */
[----:B------:R-:W-:Y:S02]  /*2690*/  ISETP.LT.OR P1, PT, R60, 0x1, !P2 ;  /* 0x000000013c00780c */ /* 0x000fe40005721670 */
[----:B------:R-:W-:Y:S02]  /*26a0*/  IADD3.X R9, R57, R9, R21, P5, !PT ;  /* 0x0000000939097210 */ /* 0x000fe40002ffe415 */
[----:B------:R-:W-:-:S02]  /*26b0*/  ISETP.GE.AND P0, PT, R59, 0x89, PT ;  /* 0x000000893b00780c */ /* 0x000fc40003f06270 */
[----:B------:R-:W-:Y:S02]  /*26c0*/  IADD3 R48, P4, P3, R48, R56, R14 ;  /* 0x0000003830307210 */ /* 0x000fe40007b9e00e */
[----:B------:R-:W-:-:S05]  /*26d0*/  ISETP.LT.OR P5, PT, R60, 0x2, !P2 ;  /* 0x000000023c00780c */ /* 0x000fca00057a1670 */
[----:B---3--:R-:W-:Y:S08]  /*26e0*/  @P1 BRA `(.L_x_48) ;  /* 0x00000000000c1947 */ /* 0x008ff00003800000 */
[----:B------:R-:W1:Y:S02]  /*26f0*/  LDG.E.U8 R44, desc[UR38][R8.64] ;  /* 0x00000026082c7981 */ /* 0x000e64000c1e1100 */
[----:B-1----:R-:W-:-:S05]  /*2700*/  PRMT R3, R44, 0x8880, RZ ;  /* 0x000088802c037816 */ /* 0x002fca00000000ff */
[----:B------:R-:W-:-:S07]  /*2710*/  IMAD R52, R3, R40, RZ ;  /* 0x0000002803347224 */ /* 0x000fce00078e02ff */
.L_x_48:
[----:B------:R-:W-:Y:S05]  /*2720*/  BSYNC B1 ;  /* 0x0000000000017941 */ /* 0x000fea0003800000 */
.L_x_47:
[----:B-1----:R-:W-:Y:S01]  /*2730*/  @!P1 IMAD R3, R24, R19, R52 ;  /* 0x0000001318039224 */ /* 0x002fe200078e0234 */
[----:B------:R-:W-:Y:S01]  /*2740*/  BSSY B1, `(.L_x_49) ;  /* 0x0000007000017945 */ /* 0x000fe20003800000 */
[----:B------:R-:W-:-:S03]  /*2750*/  IMAD.IADD R14, R21, 0x1, R15 ;  /* 0x00000001150e7824 */ /* 0x000fc600078e020f */
[----:B------:R1:W-:Y:S01]  /*2760*/  @!P1 STG.E.U8 desc[UR38][R6.64], R3 ;  /* 0x0000000306009986 */ /* 0x0003e2000c101126 */
[----:B------:R-:W-:Y:S05]  /*2770*/  @P5 BRA `(.L_x_50) ;  /* 0x00000000000c5947 */ /* 0x000fea0003800000 */
[----:B------:R-:W1:Y:S02]  /*2780*/  LDG.E.U8 R44, desc[UR38][R8.64+0x1] ;  /* 0x00000126082c7981 */ /* 0x000e64000c1e1100 */
[----:B-1----:R-:W-:-:S05]  /*2790*/  PRMT R3, R44, 0x8880, RZ ;  /* 0x000088802c037816 */ /* 0x002fca00000000ff */
[----:B------:R-:W-:-:S07]  /*27a0*/  IMAD R52, R3, R40, RZ ;  /* 0x0000002803347224 */ /* 0x000fce00078e02ff */
.L_x_50:
[----:B------:R-:W-:Y:S05]  /*27b0*/  BSYNC B1 ;  /* 0x0000000000017941 */ /* 0x000fea0003800000 */
.L_x_49:
[C---:B------:R-:W-:Y:S01]  /*27c0*/  ISETP.LT.OR P1, PT, R60.reuse, 0x1, !P0 ;  /* 0x000000013c00780c */ /* 0x040fe20004721670 */
[----:B------:R-:W-:Y:S01]  /*27d0*/  @!P5 IMAD R25, R25, R19, R52 ;  /* 0x000000131919d224 */ /* 0x000fe200078e0234 */
[----:B------:R-:W-:Y:S01]  /*27e0*/  BSSY B1, `(.L_x_51) ;  /* 0x000000b000017945 */ /* 0x000fe20003800000 */
[----:B------:R-:W-:Y:S02]  /*27f0*/  IADD3.X R49, R13, R57, R14, P4, P3 ;  /* 0x000000390d317210 */ /* 0x000fe400027e640e */
[C---:B------:R-:W-:Y:S01]  /*2800*/  ISETP.LT.OR P3, PT, R60.reuse, 0x9, !P2 ;  /* 0x000000093c00780c */ /* 0x040fe20005761670 */
        /* <DEDUP_REMOVED lines=8> */
.L_x_52:
[----:B------:R-:W-:Y:S05]  /*2890*/  BSYNC B1 ;  /* 0x0000000000017941 */ /* 0x000fea0003800000 */
.L_x_51:
[----:B-1----:R-:W-:Y:S01]  /*28a0*/  @!P1 IMAD R3, R26, R19, R52 ;  /* 0x000000131a039224 */ /* 0x002fe200078e0234 */
[----:B------:R-:W-:Y:S04]  /*28b0*/  BSSY B1, `(.L_x_53) ;  /* 0x0000006000017945 */ /* 0x000fe80003800000 */
[----:B------:R1:W-:Y:S01]  /*28c0*/  @!P1 STG.E.U8 desc[UR38][R4.64], R3 ;  /* 0x0000000304009986 */ /* 0x0003e2000c101126 */
[----:B------:R-:W-:Y:S05]  /*28d0*/  @P4 BRA `(.L_x_54) ;  /* 0x00000000000c4947 */ /* 0x000fea0003800000 */
[----:B------:R-:W1:Y:S02]  /*28e0*/  LDG.E.U8 R44, desc[UR38][R48.64+0x1] ;  /* 0x00000126302c7981 */ /* 0x000e64000c1e1100 */
[----:B-1----:R-:W-:-:S05]  /*28f0*/  PRMT R3, R44, 0x8880, RZ ;  /* 0x000088802c037816 */ /* 0x002fca00000000ff */
[----:B------:R-:W-:-:S07]  /*2900*/  IMAD R52, R3, R40, RZ ;  /* 0x0000002803347224 */ /* 0x000fce00078e02ff */
.L_x_54:
[----:B------:R-:W-:Y:S05]  /*2910*/  BSYNC B1 ;  /* 0x0000000000017941 */ /* 0x000fea0003800000 */
.L_x_53:
[----:B------:R-:W-:Y:S01]  /*2920*/  @!P4 IMAD R27, R27, R19, R52 ;  /* 0x000000131b1bc224 */ /* 0x000fe200078e0234 */
[----:B------:R-:W-:Y:S04]  /*2930*/  BSSY B1, `(.L_x_55) ;  /* 0x0000006000017945 */ /* 0x000fe80003800000 */
[----:B------:R4:W-:Y:S01]  /*2940*/  @!P4 STG.E.U8 desc[UR38][R4.64+0x1], R27 ;  /* 0x0000011b0400c986 */ /* 0x0009e2000c101126 */
[----:B------:R-:W-:Y:S05]  /*2950*/  @P3 BRA `(.L_x_56) ;  /* 0x00000000000c3947 */ /* 0x000fea0003800000 */
[----:B------:R-:W1:Y:S02]  /*2960*/  LDG.E.U8 R44, desc[UR38][R8.64+0x8] ;  /* 0x00000826082c7981 */ /* 0x000e64000c1e1100 */
[----:B-1----:R-:W-:-:S05]  /*2970*/  PRMT R3, R44, 0x8880, RZ ;  /* 0x000088802c037816 */ /* 0x002fca00000000ff */
[----:B------:R-:W-:-:S07]  /*2980*/  IMAD R52, R3, R40, RZ ;  /* 0x0000002803347224 */ /* 0x000fce00078e02ff */
.L_x_56:
[----:B------:R-:W-:Y:S05]  /*2990*/  BSYNC B1 ;  /* 0x0000000000017941 */ /* 0x000fea0003800000 */
.L_x_55:
[----:B-1----:R-:W-:Y:S01]  /*29a0*/  @!P3 IMAD R3, R28, R19, R52 ;  /* 0x000000131c03b224 */ /* 0x002fe200078e0234 */
[----:B------:R-:W-:Y:S04]  /*29b0*/  BSSY B1, `(.L_x_57) ;  /* 0x0000006000017945 */ /* 0x000fe80003800000 */
[----:B------:R1:W-:Y:S01]  /*29c0*/  @!P3 STG.E.U8 desc[UR38][R6.64+0x8], R3 ;  /* 0x000008030600b986 */ /* 0x0003e2000c101126 */
[----:B------:R-:W-:Y:S05]  /*29d0*/  @P2 BRA `(.L_x_58) ;  /* 0x00000000000c2947 */ /* 0x000fea0003800000 */
[----:B------:R-:W1:Y:S02]  /*29e0*/  LDG.E.U8 R44, desc[UR38][R8.64+0x9] ;  /* 0x00000926082c7981 */ /* 0x000e64000c1e1100 */
[----:B-1----:R-:W-:-:S05]  /*29f0*/  PRMT R3, R44, 0x8880, RZ ;  /* 0x000088802c037816 */ /* 0x002fca00000000ff */
[----:B------:R-:W-:-:S07]  /*2a00*/  IMAD R52, R3, R40, RZ ;  /* 0x0000002803347224 */ /* 0x000fce00078e02ff */
.L_x_58:
[----:B------:R-:W-:Y:S05]  /*2a10*/  BSYNC B1 ;  /* 0x0000000000017941 */ /* 0x000fea0003800000 */
.L_x_57:
[----:B------:R-:W-:Y:S01]  /*2a20*/  @!P2 IMAD R29, R29, R19, R52 ;  /* 0x000000131d1da224 */ /* 0x000fe200078e0234 */
[----:B------:R-:W-:Y:S04]  /*2a30*/  BSSY B1, `(.L_x_59) ;  /* 0x0000006000017945 */ /* 0x000fe80003800000 */
[----:B------:R0:W-:Y:S01]  /*2a40*/  @!P2 STG.E.U8 desc[UR38][R6.64+0x9], R29 ;  /* 0x0000091d0600a986 */ /* 0x0001e2000c101126 */
[----:B------:R-:W-:Y:S05]  /*2a50*/  @P5 BRA `(.L_x_60) ;  /* 0x00000000000c5947 */ /* 0x000fea0003800000 */
[----:B------:R-:W1:Y:S02]  /*2a60*/  LDG.E.U8 R44, desc[UR38][R48.64+0x8] ;  /* 0x00000826302c7981 */ /* 0x000e64000c1e1100 */
[----:B-1----:R-:W-:-:S05]  /*2a70*/  PRMT R3, R44, 0x8880, RZ ;  /* 0x000088802c037816 */ /* 0x002fca00000000ff */
[----:B------:R-:W-:-:S07]  /*2a80*/  IMAD R52, R3, R40, RZ ;  /* 0x0000002803347224 */ /* 0x000fce00078e02ff */
.L_x_60:
[----:B------:R-:W-:Y:S05]  /*2a90*/  BSYNC B1 ;  /* 0x0000000000017941 */ /* 0x000fea0003800000 */
.L_x_59:
[----:B-1----:R-:W-:Y:S01]  /*2aa0*/  @!P5 IMAD R3, R30, R19, R52 ;  /* 0x000000131e03d224 */ /* 0x002fe200078e0234 */
[----:B------:R-:W-:Y:S01]  /*2ab0*/  ISETP.LT.OR P0, PT, R60, 0xa, !P0 ;  /* 0x0000000a3c00780c */ /* 0x000fe20004701670 */
[----:B------:R-:W-:Y:S03]  /*2ac0*/  BSSY B1, `(.L_x_61) ;  /* 0x0000006000017945 */ /* 0x000fe60003800000 */
[----:B------:R1:W-:Y:S09]  /*2ad0*/  @!P5 STG.E.U8 desc[UR38][R4.64+0x8], R3 ;  /* 0x000008030400d986 */ /* 0x0003f2000c101126 */
[----:B------:R-:W-:Y:S05]  /*2ae0*/  @P0 BRA `(.L_x_62) ;  /* 0x00000000000c0947 */ /* 0x000fea0003800000 */
[----:B------:R-:W1:Y:S02]  /*2af0*/  LDG.E.U8 R44, desc[UR38][R48.64+0x9] ;  /* 0x00000926302c7981 */ /* 0x000e64000c1e1100 */
[----:B-1----:R-:W-:-:S05]  /*2b00*/  PRMT R3, R44, 0x8880, RZ ;  /* 0x000088802c037816 */ /* 0x002fca00000000ff */
[----:B------:R-:W-:-:S07]  /*2b10*/  IMAD R52, R3, R40, RZ ;  /* 0x0000002803347224 */ /* 0x000fce00078e02ff */
.L_x_62:
[----:B------:R-:W-:Y:S05]  /*2b20*/  BSYNC B1 ;  /* 0x0000000000017941 */ /* 0x000fea0003800000 */
.L_x_61:
[----:B------:R-:W-:Y:S01]  /*2b30*/  IMAD R31, R31, R19, R52 ;  /* 0x000000131f1f7224 */ /* 0x000fe200078e0234 */
[----:B------:R-:W-:Y:S06]  /*2b40*/  @P0 BRA `(.L_x_63) ;  /* 0x0000000000d80947 */ /* 0x000fec0003800000 */
[----:B------:R0:W-:Y:S01]  /*2b50*/  STG.E.U8 desc[UR38][R4.64+0x9], R31 ;  /* 0x0000091f04007986 */ /* 0x0001e2000c101126 */
[----:B------:R-:W-:Y:S05]  /*2b60*/  BRA `(.L_x_63) ;  /* 0x0000000000d07947 */ /* 0x000fea0003800000 */
.L_x_30:
[C---:B------:R-:W-:Y:S02]  /*2b70*/  ISETP.GE.AND P2, PT, R59.reuse, 0x1, PT ;  /* 0x000000013b00780c */ /* 0x040fe40003f46270 */
[----:B------:R-:W-:Y:S02]  /*2b80*/  ISETP.GE.AND P1, PT, R59, 0x9, PT ;  /* 0x000000093b00780c */ /* 0x000fe40003f26270 */
[C---:B------:R-:W-:Y:S02]  /*2b90*/  ISETP.LT.OR P3, PT, R60.reuse, 0x1, !P2 ;  /* 0x000000013c00780c */ /* 0x040fe40005761670 */
[C---:B------:R-:W-:Y:S02]  /*2ba0*/  ISETP.LT.OR P0, PT, R60.reuse, 0x2, !P2 ;  /* 0x000000023c00780c */ /* 0x040fe40005701670 */
[C---:B------:R-:W-:Y:S02]  /*2bb0*/  ISETP.LT.OR P5, PT, R60.reuse, 0x1, !P1 ;  /* 0x000000013c00780c */ /* 0x040fe40004fa1670 */
[----:B------:R-:W-:-:S02]  /*2bc0*/  ISETP.LT.OR P4, PT, R60, 0x9, !P2 ;  /* 0x000000093c00780c */ /* 0x000fc40005781670 */
[----:B------:R-:W-:-:S05]  /*2bd0*/  ISETP.LT.OR P2, PT, R60, 0xa, !P2 ;  /* 0x0000000a3c00780c */ /* 0x000fca0005741670 */
[-C--:B------:R-:W-:Y:S02]  /*2be0*/  @!P3 IMAD R3, R32, R19.reuse, RZ ;  /* 0x000000132003b224 */ /* 0x080fe400078e02ff */
[-C--:B------:R-:W-:Y:S02]  /*2bf0*/  @!P0 IMAD R33, R33, R19.reuse, RZ ;  /* 0x0000001321218224 */ /* 0x080fe400078e02ff */
[-C--:B------:R-:W-:Y:S01]  /*2c00*/  @!P5 IMAD R9, R34, R19.reuse, RZ ;  /* 0x000000132209d224 */ /* 0x080fe200078e02ff */
[----:B------:R0:W-:Y:S01]  /*2c10*/  @!P3 STG.E.U8 desc[UR38][R20.64], R3 ;  /* 0x000000031400b986 */ /* 0x0001e2000c101126 */
[----:B------:R-:W-:Y:S01]  /*2c20*/  ISETP.LT.OR P3, PT, R60, 0x2, !P1 ;  /* 0x000000023c00780c */ /* 0x000fe20004f61670 */
[-C--:B------:R-:W-:Y:S02]  /*2c30*/  @!P4 IMAD R11, R36, R19.reuse, RZ ;  /* 0x00000013240bc224 */ /* 0x080fe400078e02ff */
[----:B------:R-:W-:Y:S01]  /*2c40*/  @!P0 STG.E.U8 desc[UR38][R20.64+0x1], R33 ;  /* 0x0000012114008986 */ /* 0x000fe2000c101126 */
[----:B------:R-:W-:Y:S01]  /*2c50*/  ISETP.GE.AND P0, PT, R59, 0x81, PT ;  /* 0x000000813b00780c */ /* 0x000fe20003f06270 */
[----:B------:R-:W-:-:S02]  /*2c60*/  @!P2 IMAD R37, R37, R19, RZ ;  /* 0x000000132525a224 */ /* 0x000fc400078e02ff */
[----:B------:R1:W-:Y:S01]  /*2c70*/  @!P5 STG.E.U8 desc[UR38][R46.64], R9 ;  /* 0x000000092e00d986 */ /* 0x0003e2000c101126 */
[C---:B------:R-:W-:Y:S02]  /*2c80*/  ISETP.LT.OR P5, PT, R60.reuse, 0x9, !P1 ;  /* 0x000000093c00780c */ /* 0x040fe40004fa1670 */
[----:B------:R-:W-:-:S03]  /*2c90*/  ISETP.LT.OR P1, PT, R60, 0xa, !P1 ;  /* 0x0000000a3c00780c */ /* 0x000fc60004f21670 */
[----:B------:R-:W-:-:S05]  /*2ca0*/  @!P3 IMAD R35, R35, R19, RZ ;  /* 0x000000132323b224 */ /* 0x000fca00078e02ff */
[----:B------:R-:W-:Y:S01]  /*2cb0*/  @!P3 STG.E.U8 desc[UR38][R46.64+0x1], R35 ;  /* 0x000001232e00b986 */ /* 0x000fe2000c101126 */
[----:B------:R-:W-:Y:S02]  /*2cc0*/  ISETP.LT.OR P3, PT, R60, 0x1, !P0 ;  /* 0x000000013c00780c */ /* 0x000fe40004761670 */
[-C--:B0-----:R-:W-:Y:S01]  /*2cd0*/  @!P5 IMAD R3, R38, R19.reuse, RZ ;  /* 0x000000132603d224 */ /* 0x081fe200078e02ff */
[----:B------:R0:W-:Y:S01]  /*2ce0*/  @!P4 STG.E.U8 desc[UR38][R20.64+0x8], R11 ;  /* 0x0000080b1400c986 */ /* 0x0001e2000c101126 */
[----:B------:R-:W-:Y:S01]  /*2cf0*/  ISETP.LT.OR P4, PT, R60, 0x2, !P0 ;  /* 0x000000023c00780c */ /* 0x000fe20004781670 */
[----:B------:R-:W-:Y:S02]  /*2d00*/  @!P1 IMAD R39, R39, R19, RZ ;  /* 0x0000001327279224 */ /* 0x000fe400078e02ff */
[----:B------:R-:W-:Y:S01]  /*2d10*/  @!P2 STG.E.U8 desc[UR38][R20.64+0x9], R37 ;  /* 0x000009251400a986 */ /* 0x000fe2000c101126 */
[----:B------:R-:W-:-:S03]  /*2d20*/  ISETP.GE.AND P2, PT, R59, 0x89, PT ;  /* 0x000000893b00780c */ /* 0x000fc60003f46270 */
[----:B------:R-:W-:Y:S01]  /*2d30*/  @!P5 STG.E.U8 desc[UR38][R46.64+0x8], R3 ;  /* 0x000008032e00d986 */ /* 0x000fe2000c101126 */
[----:B------:R-:W-:Y:S01]  /*2d40*/  ISETP.LT.OR P5, PT, R60, 0x9, !P2 ;  /* 0x000000093c00780c */ /* 0x000fe200057a1670 */
[-C--:B-1----:R-:W-:Y:S02]  /*2d50*/  @!P3 IMAD R9, R24, R19.reuse, RZ ;  /* 0x000000131809b224 */ /* 0x082fe400078e02ff */
[----:B------:R-:W-:Y:S01]  /*2d60*/  @!P1 STG.E.U8 desc[UR38][R46.64+0x9], R39 ;  /* 0x000009272e009986 */ /* 0x000fe2000c101126 */
[C---:B------:R-:W-:Y:S01]  /*2d70*/  ISETP.LT.OR P1, PT, R60.reuse, 0x1, !P2 ;  /* 0x000000013c00780c */ /* 0x040fe20005721670 */
[----:B------:R-:W-:Y:S02]  /*2d80*/  @!P4 IMAD R25, R25, R19, RZ ;  /* 0x000000131919c224 */ /* 0x000fe400078e02ff */
[----:B------:R1:W-:Y:S01]  /*2d90*/  @!P3 STG.E.U8 desc[UR38][R6.64], R9 ;  /* 0x000000090600b986 */ /* 0x0003e2000c101126 */
[C---:B------:R-:W-:Y:S02]  /*2da0*/  ISETP.LT.OR P3, PT, R60.reuse, 0x9, !P0 ;  /* 0x000000093c00780c */ /* 0x040fe40004761670 */
[C---:B------:R-:W-:Y:S01]  /*2db0*/  ISETP.LT.OR P0, PT, R60.reuse, 0xa, !P0 ;  /* 0x0000000a3c00780c */ /* 0x040fe20004701670 */
[----:B------:R2:W-:Y:S01]  /*2dc0*/  @!P4 STG.E.U8 desc[UR38][R6.64+0x1], R25 ;  /* 0x000001190600c986 */ /* 0x0005e2000c101126 */
[----:B------:R-:W-:-:S02]  /*2dd0*/  ISETP.LT.OR P4, PT, R60, 0x2, !P2 ;  /* 0x000000023c00780c */ /* 0x000fc40005781670 */
[----:B------:R-:W-:-:S03]  /*2de0*/  ISETP.LT.OR P2, PT, R60, 0xa, !P2 ;  /* 0x0000000a3c00780c */ /* 0x000fc60005741670 */
[-C--:B0-----:R-:W-:Y:S02]  /*2df0*/  @!P1 IMAD R11, R26, R19.reuse, RZ ;  /* 0x000000131a0b9224 */ /* 0x081fe400078e02ff */
[-C--:B-1----:R-:W-:Y:S02]  /*2e00*/  @!P5 IMAD R9, R30, R19.reuse, RZ ;  /* 0x000000131e09d224 */ /* 0x082fe400078e02ff */
[-C--:B------:R-:W-:Y:S01]  /*2e10*/  @!P3 IMAD R3, R28, R19.reuse, RZ ;  /* 0x000000131c03b224 */ /* 0x080fe200078e02ff */
[----:B------:R2:W-:Y:S01]  /*2e20*/  @!P1 STG.E.U8 desc[UR38][R4.64], R11 ;  /* 0x0000000b04009986 */ /* 0x0005e2000c101126 */
[-C--:B------:R-:W-:Y:S02]  /*2e30*/  @!P0 IMAD R29, R29, R19.reuse, RZ ;  /* 0x000000131d1d8224 */ /* 0x080fe400078e02ff */
[-C--:B------:R-:W-:Y:S02]  /*2e40*/  @!P4 IMAD R27, R27, R19.reuse, RZ ;  /* 0x000000131b1bc224 */ /* 0x080fe400078e02ff */
[----:B------:R-:W-:-:S03]  /*2e50*/  @!P2 IMAD R31, R31, R19, RZ ;  /* 0x000000131f1fa224 */ /* 0x000fc600078e02ff */
[----:B------:R2:W-:Y:S04]  /*2e60*/  @!P4 STG.E.U8 desc[UR38][R4.64+0x1], R27 ;  /* 0x0000011b0400c986 */ /* 0x0005e8000c101126 */
[----:B------:R2:W-:Y:S04]  /*2e70*/  @!P3 STG.E.U8 desc[UR38][R6.64+0x8], R3 ;  /* 0x000008030600b986 */ /* 0x0005e8000c101126 */
[----:B------:R2:W-:Y:S04]  /*2e80*/  @!P0 STG.E.U8 desc[UR38][R6.64+0x9], R29 ;  /* 0x0000091d06008986 */ /* 0x0005e8000c101126 */
[----:B------:R2:W-:Y:S04]  /*2e90*/  @!P5 STG.E.U8 desc[UR38][R4.64+0x8], R9 ;  /* 0x000008090400d986 */ /* 0x0005e8000c101126 */
[----:B------:R2:W-:Y:S02]  /*2ea0*/  @!P2 STG.E.U8 desc[UR38][R4.64+0x9], R31 ;  /* 0x0000091f0400a986 */ /* 0x0005e4000c101126 */
.L_x_63:
[----:B------:R-:W-:Y:S05]  /*2eb0*/  BSYNC B0 ;  /* 0x0000000000007941 */ /* 0x000fea0003800000 */
.L_x_29:
[----:B------:R-:W-:Y:S01]  /*2ec0*/  IADD3 R2, P0, R2, UR36, RZ ;  /* 0x0000002402027c10 */ /* 0x000fe2000ff1e0ff */
[----:B------:R-:W-:Y:S01]  /*2ed0*/  ULDC.64 UR4, c[0x0][0x650] ;  /* 0x0001940000047ab9 */ /* 0x000fe20000000a00 */
[----:B-12---:R-:W-:Y:S01]  /*2ee0*/  PRMT R3, RZ, 0x7610, R3 ;  /* 0x00007610ff037816 */ /* 0x006fe20000000003 */
[----:B------:R-:W-:Y:S01]  /*2ef0*/  IMAD.MOV.U32 R48, RZ, RZ, -0x1 ;  /* 0xffffffffff307424 */ /* 0x000fe200078e00ff */
[----:B------:R-:W-:Y:S01]  /*2f00*/  IADD3.X R17, R17, UR42, RZ, P0, !PT ;  /* 0x0000002a11117c10 */ /* 0x000fe200087fe4ff */
[----:B------:R-:W-:Y:S01]  /*2f10*/  IMAD.MOV.U32 R49, RZ, RZ, -0x1 ;  /* 0xffffffffff317424 */ /* 0x000fe200078e00ff */
[----:B------:R-:W-:-:S04]  /*2f20*/  ISETP.GE.U32.AND P0, PT, R2, UR4, PT ;  /* 0x0000000402007c0c */ /* 0x000fc8000bf06070 */
[----:B------:R-:W-:-:S13]  /*2f30*/  ISETP.GE.U32.AND.EX P0, PT, R17, UR5, PT, P0 ;  /* 0x0000000511007c0c */ /* 0x000fda000bf06100 */
[----:B------:R-:W-:Y:S05]  /*2f40*/  @P0 BRA `(.L_x_64) ;  /* 0x0000000400680947 */ /* 0x000fea0003800000 */
[----:B------:R-:W1:Y:S01]  /*2f50*/  S2R R12, SR_CTAID.X ;  /* 0x00000000000c7919 */ /* 0x000e620000002500 */
[----:B------:R-:W2:Y:S01]  /*2f60*/  LDC.64 R10, c[0x0][0x628] ;  /* 0x00018a00ff0a7b82 */ /* 0x000ea20000000a00 */
[----:B------:R-:W-:Y:S01]  /*2f70*/  ULDC UR4, c[0x0][0x150] ;  /* 0x0000540000047ab9 */ /* 0x000fe20000000800 */
[----:B------:R-:W-:Y:S01]  /*2f80*/  IMAD.MOV.U32 R8, RZ, RZ, R2 ;  /* 0x000000ffff087224 */ /* 0x000fe200078e0002 */
[----:B------:R-:W0:Y:S01]  /*2f90*/  S2R R24, SR_CTAID.Y ;  /* 0x0000000000187919 */ /* 0x000e220000002600 */
[----:B------:R-:W-:-:S04]  /*2fa0*/  IMAD.MOV.U32 R9, RZ, RZ, R17 ;  /* 0x000000ffff097224 */ /* 0x000fc800078e0011 */
[----:B------:R-:W0:Y:S08]  /*2fb0*/  LDC R21, c[0x0][0x144] ;  /* 0x00005100ff157b82 */ /* 0x000e300000000800 */
[----:B------:R-:W0:Y:S08]  /*2fc0*/  LDC R0, c[0x0][0x630] ;  /* 0x00018c00ff007b82 */ /* 0x000e300000000800 */
[----:B------:R-:W0:Y:S01]  /*2fd0*/  LDC.64 R14, c[0x0][0x620] ;  /* 0x00018800ff0e7b82 */ /* 0x000e220000000a00 */
[----:B--2---:R-:W-:-:S04]  /*2fe0*/  ISETP.NE.U32.AND P0, PT, R10, RZ, PT ;  /* 0x000000ff0a00720c */ /* 0x004fc80003f05070 */
[----:B------:R-:W-:Y:S02]  /*2ff0*/  ISETP.NE.AND.EX P0, PT, R11, RZ, PT, P0 ;  /* 0x000000ff0b00720c */ /* 0x000fe40003f05300 */
[----:B-1----:R-:W-:-:S05]  /*3000*/  I2FP.F32.U32 R3, R12 ;  /* 0x0000000c00037245 */ /* 0x002fca0000201000 */
[----:B------:R-:W-:-:S04]  /*3010*/  FMUL R3, R3, UR4 ;  /* 0x0000000403037c20 */ /* 0x000fc80008400000 */
[----:B------:R1:W2:Y:S02]  /*3020*/  F2I.U32.TRUNC.NTZ R20, R3 ;  /* 0x0000000300147305 */ /* 0x0002a4000020f000 */
[----:B------:R-:W-:Y:S05]  /*3030*/  @!P0 BRA `(.L_x_65) ;  /* 0x0000000000288947 */ /* 0x000fea0003800000 */
[----:B-1----:R-:W1:Y:S02]  /*3040*/  LDC R3, c[0x0][0x634] ;  /* 0x00018d00ff037b82 */ /* 0x002e640000000800 */
[----:B-1----:R-:W-:-:S05]  /*3050*/  IADD3 R3, P0, R2, R3, RZ ;  /* 0x0000000302037210 */ /* 0x002fca0007f1e0ff */
[----:B------:R-:W-:-:S04]  /*3060*/  IMAD.X R13, RZ, RZ, R17, P0 ;  /* 0x000000ffff0d7224 */ /* 0x000fc800000e0611 */
[----:B0---4-:R-:W-:-:S04]  /*3070*/  IMAD.WIDE.U32 R4, R13, R10, RZ ;  /* 0x0000000a0d047225 */ /* 0x011fc800078e00ff */
[----:B---3--:R-:W-:-:S04]  /*3080*/  IMAD.WIDE.U32 R6, P0, R3, R11, R4 ;  /* 0x0000000b03067225 */ /* 0x008fc80007800004 */
[----:B------:R-:W-:-:S04]  /*3090*/  IMAD.WIDE.U32 R4, R3, R10, RZ ;  /* 0x0000000a03047225 */ /* 0x000fc800078e00ff */
[----:B------:R-:W-:Y:S01]  /*30a0*/  IMAD.X R9, RZ, RZ, RZ, P0 ;  /* 0x000000ffff097224 */ /* 0x000fe200000e06ff */
[----:B------:R-:W-:Y:S01]  /*30b0*/  IADD3 RZ, P0, R5, R6, RZ ;  /* 0x0000000605ff7210 */ /* 0x000fe20007f1e0ff */
[----:B------:R-:W-:-:S04]  /*30c0*/  IMAD.MOV.U32 R8, RZ, RZ, R7 ;  /* 0x000000ffff087224 */ /* 0x000fc800078e0007 */
[----:B------:R-:W-:-:S08]  /*30d0*/  IMAD.WIDE.U32.X R8, R13, R11, R8, P0 ;  /* 0x0000000b0d087225 */ /* 0x000fd000000e0408 */
.L_x_65:
[-CC-:B0-----:R-:W-:Y:S01]  /*30e0*/  SHF.R.U64 R49, R8, R0.reuse, R9.reuse ;  /* 0x0000000008317219 */ /* 0x181fe20000001209 */
[----:B------:R-:W0:Y:S01]  /*30f0*/  LDC.64 R28, c[0x0][0x640] ;  /* 0x00019000ff1c7b82 */ /* 0x000e220000000a00 */
[----:B------:R-:W-:Y:S01]  /*3100*/  SHF.R.U32.HI R0, RZ, R0, R9 ;  /* 0x00000000ff007219 */ /* 0x000fe20000011609 */
[----:B--2---:R-:W-:Y:S01]  /*3110*/  IMAD.MOV R20, RZ, RZ, -R20 ;  /* 0x000000ffff147224 */ /* 0x004fe200078e0a14 */
[----:B---3--:R-:W-:Y:S01]  /*3120*/  IADD3 R7, P0, RZ, -R49, RZ ;  /* 0x80000031ff077210 */ /* 0x008fe20007f1e0ff */
[----:B------:R-:W-:Y:S02]  /*3130*/  ULDC UR4, c[0x0][0x154] ;  /* 0x0000550000047ab9 */ /* 0x000fe40000000800 */
[----:B------:R-:W-:Y:S02]  /*3140*/  IMAD R21, R21, R20, R12 ;  /* 0x0000001415157224 */ /* 0x000fe400078e020c */
[----:B------:R-:W2:Y:S01]  /*3150*/  LDC R6, c[0x0][0x618] ;  /* 0x00018600ff067b82 */ /* 0x000ea20000000800 */
[----:B-1----:R-:W-:-:S04]  /*3160*/  IMAD.X R3, RZ, RZ, ~R0, P0 ;  /* 0x000000ffff037224 */ /* 0x002fc800000e0e00 */
[-C--:B------:R-:W-:Y:S02]  /*3170*/  IMAD R0, R3, R14.reuse, RZ ;  /* 0x0000000e03007224 */ /* 0x080fe400078e02ff */
[----:B------:R-:W-:Y:S01]  /*3180*/  IMAD.MOV.U32 R3, RZ, RZ, R17 ;  /* 0x000000ffff037224 */ /* 0x000fe200078e0011 */
[----:B------:R-:W1:Y:S01]  /*3190*/  LDC R8, c[0x0][0x608] ;  /* 0x00018200ff087b82 */ /* 0x000e620000000800 */
[----:B----4-:R-:W-:-:S04]  /*31a0*/  IMAD.WIDE.U32 R4, R7, R14, R2 ;  /* 0x0000000e07047225 */ /* 0x010fc800078e0002 */
[----:B------:R-:W-:-:S03]  /*31b0*/  IMAD R3, R7, R15, R0 ;  /* 0x0000000f07037224 */ /* 0x000fc600078e0200 */
[----:B------:R-:W3:Y:S01]  /*31c0*/  LDC R26, c[0x0][0x658] ;  /* 0x00019600ff1a7b82 */ /* 0x000ee20000000800 */
[----:B------:R-:W-:Y:S01]  /*31d0*/  I2FP.F32.U32 R0, R24 ;  /* 0x0000001800007245 */ /* 0x000fe20000201000 */
[----:B------:R-:W-:Y:S01]  /*31e0*/  IMAD.MOV.U32 R7, RZ, RZ, 0x1 ;  /* 0x00000001ff077424 */ /* 0x000fe200078e00ff */
[----:B0-----:R-:W-:Y:S01]  /*31f0*/  ISETP.NE.U32.AND P0, PT, R28, RZ, PT ;  /* 0x000000ff1c00720c */ /* 0x001fe20003f05070 */
[----:B------:R-:W-:Y:S02]  /*3200*/  IMAD.IADD R3, R5, 0x1, R3 ;  /* 0x0000000105037824 */ /* 0x000fe400078e0203 */
[----:B------:R-:W-:Y:S01]  /*3210*/  FMUL R0, R0, UR4 ;  /* 0x0000000400007c20 */ /* 0x000fe20008400000 */
[----:B------:R-:W-:Y:S01]  /*3220*/  ISETP.NE.AND.EX P0, PT, R29, RZ, PT, P0 ;  /* 0x000000ff1d00720c */ /* 0x000fe20003f05300 */
[----:B------:R-:W0:Y:S01]  /*3230*/  LDC R15, c[0x0][0x148] ;  /* 0x00005200ff0f7b82 */ /* 0x000e220000000800 */
[-CC-:B--2---:R-:W-:Y:S01]  /*3240*/  SHF.R.U64 R12, R4, R6.reuse, R3.reuse ;  /* 0x00000006040c7219 */ /* 0x184fe20000001203 */
[----:B------:R2:W4:Y:S01]  /*3250*/  F2I.U32.TRUNC.NTZ R13, R0 ;  /* 0x00000000000d7305 */ /* 0x000522000020f000 */
[----:B------:R-:W-:Y:S01]  /*3260*/  SHF.R.U32.HI R3, RZ, R6, R3 ;  /* 0x00000006ff037219 */ /* 0x000fe20000011603 */
[----:B------:R-:W-:-:S04]  /*3270*/  IMAD.MOV.U32 R5, RZ, RZ, -0x1 ;  /* 0xffffffffff057424 */ /* 0x000fc800078e00ff */
[----:B------:R-:W0:Y:S01]  /*3280*/  LDC R20, c[0x0][0x600] ;  /* 0x00018000ff147b82 */ /* 0x000e220000000800 */
[-CC-:B-1----:R-:W-:Y:S02]  /*3290*/  SHF.R.U64 R10, R12, R8.reuse, R3.reuse ;  /* 0x000000080c0a7219 */ /* 0x182fe40000001203 */
[----:B------:R-:W-:-:S05]  /*32a0*/  SHF.R.U32.HI R3, RZ, R8, R3 ;  /* 0x00000008ff037219 */ /* 0x000fca0000011603 */
[----:B------:R-:W1:Y:S01]  /*32b0*/  LDC R27, c[0x0][0x648] ;  /* 0x00019200ff1b7b82 */ /* 0x000e620000000800 */
[-C--:B---3--:R-:W-:Y:S02]  /*32c0*/  SHF.L.U32 R4, R5, R26.reuse, RZ ;  /* 0x0000001a05047219 */ /* 0x088fe400000006ff */
[-CC-:B------:R-:W-:Y:S02]  /*32d0*/  SHF.R.U64 R14, R10, R26.reuse, R3.reuse ;  /* 0x0000001a0a0e7219 */ /* 0x180fe40000001203 */
[----:B------:R-:W-:Y:S02]  /*32e0*/  SHF.R.U32.HI R5, RZ, R26, R3 ;  /* 0x0000001aff057219 */ /* 0x000fe40000011603 */
[----:B------:R-:W-:Y:S01]  /*32f0*/  LOP3.LUT R25, RZ, R4, RZ, 0x33, !PT ;  /* 0x00000004ff197212 */ /* 0x000fe200078e33ff */
[----:B------:R-:W3:Y:S01]  /*3300*/  LDC R30, c[0x0][0x638] ;  /* 0x00018e00ff1e7b82 */ /* 0x000ee20000000800 */
[----:B------:R-:W-:Y:S01]  /*3310*/  SHF.L.U32 R26, R7, R26, RZ ;  /* 0x0000001a071a7219 */ /* 0x000fe200000006ff */
[----:B------:R-:W-:-:S06]  /*3320*/  IMAD.MOV.U32 R4, RZ, RZ, R14 ;  /* 0x000000ffff047224 */ /* 0x000fcc00078e000e */
[----:B------:R-:W0:Y:S01]  /*3330*/  LDC R31, c[0x0][0x610] ;  /* 0x00018400ff1f7b82 */ /* 0x000e220000000800 */
[----:B--2-4-:R-:W-:Y:S05]  /*3340*/  @!P0 BRA `(.L_x_66) ;  /* 0x0000000000288947 */ /* 0x014fea0003800000 */
[----:B------:R-:W2:Y:S02]  /*3350*/  LDC R3, c[0x0][0x64c] ;  /* 0x00019300ff037b82 */ /* 0x000ea40000000800 */
[----:B--2---:R-:W-:-:S05]  /*3360*/  IADD3 R3, P0, R14, R3, RZ ;  /* 0x000000030e037210 */ /* 0x004fca0007f1e0ff */
        /* <DEDUP_REMOVED lines=8> */
.L_x_66:
[----:B------:R-:W-:Y:S01]  /*33f0*/  ISETP.NE.AND P0, PT, R16, 0x1, PT ;  /* 0x000000011000780c */ /* 0x000fe20003f05270 */
[----:B0-----:R-:W-:Y:S01]  /*3400*/  VIADD R7, R20, 0xffffffff ;  /* 0xffffffff14077836 */ /* 0x001fe20000000000 */
[----:B-1----:R-:W-:Y:S01]  /*3410*/  SHF.R.U64 R0, R4, R27, R5 ;  /* 0x0000001b04007219 */ /* 0x002fe20000001205 */
[----:B------:R-:W-:Y:S01]  /*3420*/  IMAD.MOV R13, RZ, RZ, -R13 ;  /* 0x000000ffff0d7224 */ /* 0x000fe200078e0a0d */
[----:B------:R-:W-:Y:S01]  /*3430*/  LOP3.LUT R5, R10, R25, RZ, 0xc0, !PT ;  /* 0x000000190a057212 */ /* 0x000fe200078ec0ff */
[----:B------:R-:W-:Y:S01]  /*3440*/  IMAD.MOV.U32 R4, RZ, RZ, 0x1 ;  /* 0x00000001ff047424 */ /* 0x000fe200078e00ff */
[----:B------:R-:W-:Y:S01]  /*3450*/  LOP3.LUT R12, R12, R7, RZ, 0xc0, !PT ;  /* 0x000000070c0c7212 */ /* 0x000fe200078ec0ff */
[----:B------:R-:W-:Y:S02]  /*3460*/  IMAD.MOV R3, RZ, RZ, -R0 ;  /* 0x000000ffff037224 */ /* 0x000fe400078e0a00 */
[----:B------:R-:W-:Y:S02]  /*3470*/  IMAD R0, R26, R0, R5 ;  /* 0x000000001a007224 */ /* 0x000fe400078e0205 */
[----:B---3--:R-:W-:-:S02]  /*3480*/  IMAD R3, R3, R30, R14 ;  /* 0x0000001e03037224 */ /* 0x008fc400078e020e */
[----:B------:R-:W-:Y:S02]  /*3490*/  @P0 IMAD R21, R15, R13, R24 ;  /* 0x0000000d0f150224 */ /* 0x000fe400078e0218 */
[----:B------:R-:W-:Y:S01]  /*34a0*/  IMAD R5, R3, R20, R12 ;  /* 0x0000001403057224 */ /* 0x000fe200078e020c */
[----:B------:R-:W-:Y:S01]  /*34b0*/  PRMT R3, R4, 0x7610, R3 ;  /* 0x0000761004037816 */ /* 0x000fe20000000003 */
[----:B------:R-:W-:-:S05]  /*34c0*/  IMAD R0, R0, R31, R21 ;  /* 0x0000001f00007224 */ /* 0x000fca00078e0215 */
[----:B------:R-:W-:Y:S02]  /*34d0*/  SEL R48, R5, R0, !P0 ;  /* 0x0000000005307207 */ /* 0x000fe40004000000 */
[----:B------:R-:W-:-:S07]  /*34e0*/  SEL R0, R0, R5, !P0 ;  /* 0x0000000500007207 */ /* 0x000fce0004000000 */
.L_x_64:
[----:B------:R-:W-:Y:S01]  /*34f0*/  LOP3.LUT P0, RZ, R3, 0xff, RZ, 0xc0, !PT ;  /* 0x000000ff03ff7812 */ /* 0x000fe2000780c0ff */
[----:B------:R-:W-:-:S12]  /*3500*/  IMAD.MOV.U32 R47, RZ, RZ, R0 ;  /* 0x000000ffff2f7224 */ /* 0x000fd800078e0000 */
[----:B------:R-:W-:Y:S05]  /*3510*/  @P0 BRA `(.L_x_67) ;  /* 0xffffffdc00c80947 */ /* 0x000fea000383ffff */
[----:B------:R-:W-:Y:S05]  /*3520*/  EXIT ;  /* 0x000000000000794d */ /* 0x000fea0003800000 */
.L_x_4:
        /* <DEDUP_REMOVED lines=26> */
.L_x_69:
[--C-:B------:R-:W-:Y:S01]  /*36d0*/  SHF.R.U64 R14, R12, R20, R13.reuse ;  /* 0x000000140c0e7219 */ /* 0x100fe2000000120d */
[----:B------:R-:W0:Y:S01]  /*36e0*/  LDC R24, c[0x0][0x618] ;  /* 0x00018600ff187b82 */ /* 0x000e220000000800 */
[----:B------:R-:W-:Y:S01]  /*36f0*/  I2FP.F32.U32 R10, R6 ;  /* 0x00000006000a7245 */ /* 0x000fe20000201000 */
[----:B------:R-:W-:Y:S01]  /*3700*/  ULDC UR4, c[0x0][0x150] ;  /* 0x0000540000047ab9 */ /* 0x000fe20000000800 */
[----:B------:R-:W-:Y:S01]  /*3710*/  SHF.R.U32.HI R7, RZ, R20, R13 ;  /* 0x00000014ff077219 */ /* 0x000fe2000001160d */
[----:B------:R-:W-:Y:S01]  /*3720*/  IMAD.MOV.U32 R8, RZ, RZ, R2 ;  /* 0x000000ffff087224 */ /* 0x000fe200078e0002 */
[----:B------:R-:W-:Y:S01]  /*3730*/  IADD3 R11, P0, RZ, -R14, RZ ;  /* 0x8000000eff0b7210 */ /* 0x000fe20007f1e0ff */
[----:B------:R-:W-:Y:S01]  /*3740*/  FMUL R13, R10, UR4 ;  /* 0x000000040a0d7c20 */ /* 0x000fe20008400000 */
[----:B------:R-:W-:Y:S01]  /*3750*/  IMAD.MOV.U32 R9, RZ, RZ, R17 ;  /* 0x000000ffff097224 */ /* 0x000fe200078e0011 */
[----:B------:R-:W1:Y:S01]  /*3760*/  LDC.64 R26, c[0x0][0x640] ;  /* 0x00019000ff1a7b82 */ /* 0x000e620000000a00 */
[----:B------:R-:W-:Y:S01]  /*3770*/  ULDC UR4, c[0x0][0x154] ;  /* 0x0000550000047ab9 */ /* 0x000fe20000000800 */
[----:B------:R-:W-:-:S02]  /*3780*/  IMAD.X R7, RZ, RZ, ~R7, P0 ;  /* 0x000000ffff077224 */ /* 0x000fc400000e0e07 */
[----:B------:R-:W2:Y:S01]  /*3790*/  F2I.U32.TRUNC.NTZ R13, R13 ;  /* 0x0000000d000d7305 */ /* 0x000ea2000020f000 */
[----:B------:R-:W-:-:S03]  /*37a0*/  IMAD.WIDE.U32 R8, R11, R22, R8 ;  /* 0x000000160b087225 */ /* 0x000fc600078e0008 */
[----:B------:R-:W3:Y:S01]  /*37b0*/  LDC R15, c[0x0][0x144] ;  /* 0x00005100ff0f7b82 */ /* 0x000ee20000000800 */
[----:B------:R-:W-:-:S04]  /*37c0*/  IMAD R10, R7, R22, RZ ;  /* 0x00000016070a7224 */ /* 0x000fc800078e02ff */
[----:B------:R-:W-:Y:S02]  /*37d0*/  IMAD R7, R11, R23, R10 ;  /* 0x000000170b077224 */ /* 0x000fe400078e020a */
[----:B------:R-:W-:Y:S01]  /*37e0*/  IMAD.MOV.U32 R10, RZ, RZ, -0x1 ;  /* 0xffffffffff0a7424 */ /* 0x000fe200078e00ff */
[----:B------:R-:W4:Y:S01]  /*37f0*/  LDC R20, c[0x0][0x608] ;  /* 0x00018200ff147b82 */ /* 0x000f220000000800 */
[----:B------:R-:W-:Y:S01]  /*3800*/  IMAD.IADD R7, R9, 0x1, R7 ;  /* 0x0000000109077824 */ /* 0x000fe200078e0207 */
[----:B------:R-:W-:-:S04]  /*3810*/  I2FP.F32.U32 R9, R5 ;  /* 0x0000000500097245 */ /* 0x000fc80000201000 */
[-C--:B0-----:R-:W-:Y:S01]  /*3820*/  SHF.R.U64 R12, R8, R24.reuse, R7 ;  /* 0x00000018080c7219 */ /* 0x081fe20000001207 */
[----:B--2---:R-:W-:Y:S01]  /*3830*/  IMAD.MOV R8, RZ, RZ, -R13 ;  /* 0x000000ffff087224 */ /* 0x004fe200078e0a0d */
[----:B------:R-:W0:Y:S01]  /*3840*/  LDC R11, c[0x0][0x658] ;  /* 0x00019600ff0b7b82 */ /* 0x000e220000000800 */
[----:B-1----:R-:W-:Y:S01]  /*3850*/  ISETP.NE.U32.AND P0, PT, R26, RZ, PT ;  /* 0x000000ff1a00720c */ /* 0x002fe20003f05070 */
[----:B------:R-:W-:Y:S01]  /*3860*/  FMUL R9, R9, UR4 ;  /* 0x0000000409097c20 */ /* 0x000fe20008400000 */
[----:B------:R-:W-:Y:S02]  /*3870*/  SHF.R.U32.HI R7, RZ, R24, R7 ;  /* 0x00000018ff077219 */ /* 0x000fe40000011607 */
[----:B------:R-:W-:-:S03]  /*3880*/  ISETP.NE.AND.EX P0, PT, R27, RZ, PT, P0 ;  /* 0x000000ff1b00720c */ /* 0x000fc60003f05300 */
[----:B------:R-:W1:Y:S01]  /*3890*/  LDC R22, c[0x0][0x148] ;  /* 0x00005200ff167b82 */ /* 0x000e620000000800 */
[----:B---3--:R-:W-:Y:S02]  /*38a0*/  IMAD R23, R15, R8, R6 ;  /* 0x000000080f177224 */ /* 0x008fe400078e0206 */
[----:B------:R-:W-:-:S05]  /*38b0*/  IMAD.MOV.U32 R8, RZ, RZ, 0x1 ;  /* 0x00000001ff087424 */ /* 0x000fca00078e00ff */
[----:B------:R-:W2:Y:S01]  /*38c0*/  LDC R21, c[0x0][0x600] ;  /* 0x00018000ff157b82 */ /* 0x000ea20000000800 */
[-CC-:B----4-:R-:W-:Y:S02]  /*38d0*/  SHF.R.U64 R15, R12, R20.reuse, R7.reuse ;  /* 0x000000140c0f7219 */ /* 0x190fe40000001207 */
[----:B------:R-:W-:Y:S02]  /*38e0*/  SHF.R.U32.HI R6, RZ, R20, R7 ;  /* 0x00000014ff067219 */ /* 0x000fe40000011607 */
[----:B------:R3:W4:Y:S03]  /*38f0*/  F2I.U32.TRUNC.NTZ R20, R9 ;  /* 0x0000000900147305 */ /* 0x000726000020f000 */
[----:B------:R-:W1:Y:S01]  /*3900*/  LDC R25, c[0x0][0x648] ;  /* 0x00019200ff197b82 */ /* 0x000e620000000800 */
[-C--:B0-----:R-:W-:Y:S02]  /*3910*/  SHF.R.U64 R19, R15, R11.reuse, R6 ;  /* 0x0000000b0f137219 */ /* 0x081fe40000001206 */
[----:B------:R-:W-:-:S02]  /*3920*/  SHF.L.U32 R10, R10, R11, RZ ;  /* 0x0000000b0a0a7219 */ /* 0x000fc400000006ff */
[-C--:B------:R-:W-:Y:S01]  /*3930*/  SHF.R.U32.HI R7, RZ, R11.reuse, R6 ;  /* 0x0000000bff077219 */ /* 0x080fe20000011606 */
[----:B------:R-:W-:Y:S01]  /*3940*/  IMAD.MOV.U32 R6, RZ, RZ, R19 ;  /* 0x000000ffff067224 */ /* 0x000fe200078e0013 */
[----:B------:R-:W-:Y:S01]  /*3950*/  SHF.L.U32 R24, R8, R11, RZ ;  /* 0x0000000b08187219 */ /* 0x000fe200000006ff */
[----:B------:R-:W0:Y:S01]  /*3960*/  LDC R28, c[0x0][0x638] ;  /* 0x00018e00ff1c7b82 */ /* 0x000e220000000800 */
[----:B------:R-:W-:-:S07]  /*3970*/  LOP3.LUT R30, RZ, R10, RZ, 0x33, !PT ;  /* 0x0000000aff1e7212 */ /* 0x000fce00078e33ff */
[----:B------:R-:W0:Y:S01]  /*3980*/  LDC R29, c[0x0][0x610] ;  /* 0x00018400ff1d7b82 */ /* 0x000e220000000800 */
[----:B---34-:R-:W-:Y:S05]  /*3990*/  @!P0 BRA `(.L_x_70) ;  /* 0x0000000000288947 */ /* 0x018fea0003800000 */
[----:B------:R-:W3:Y:S02]  /*39a0*/  LDC R6, c[0x0][0x64c] ;  /* 0x00019300ff067b82 */ /* 0x000ee40000000800 */
[----:B---3--:R-:W-:-:S05]  /*39b0*/  IADD3 R11, P0, R19, R6, RZ ;  /* 0x00000006130b7210 */ /* 0x008fca0007f1e0ff */
        /* <DEDUP_REMOVED lines=8> */
.L_x_70:
[----:B------:R-:W-:Y:S01]  /*3a40*/  ISETP.NE.AND P0, PT, R16, 0x1, PT ;  /* 0x000000011000780c */ /* 0x000fe20003f05270 */
[----:B--2---:R-:W-:Y:S01]  /*3a50*/  VIADD R9, R21, 0xffffffff ;  /* 0xffffffff15097836 */ /* 0x004fe20000000000 */
[----:B-1----:R-:W-:Y:S01]  /*3a60*/  SHF.R.U64 R7, R6, R25, R7 ;  /* 0x0000001906077219 */ /* 0x002fe20000001207 */
[----:B------:R-:W-:Y:S01]  /*3a70*/  IMAD.MOV R20, RZ, RZ, -R20 ;  /* 0x000000ffff147224 */ /* 0x000fe200078e0a14 */
[----:B------:R-:W-:Y:S02]  /*3a80*/  LOP3.LUT R6, R15, R30, RZ, 0xc0, !PT ;  /* 0x0000001e0f067212 */ /* 0x000fe400078ec0ff */
[----:B------:R-:W-:Y:S01]  /*3a90*/  LOP3.LUT R12, R12, R9, RZ, 0xc0, !PT ;  /* 0x000000090c0c7212 */ /* 0x000fe200078ec0ff */
[----:B------:R-:W-:Y:S02]  /*3aa0*/  IMAD.MOV R8, RZ, RZ, -R7 ;  /* 0x000000ffff087224 */ /* 0x000fe400078e0a07 */
[----:B------:R-:W-:Y:S02]  /*3ab0*/  IMAD R6, R24, R7, R6 ;  /* 0x0000000718067224 */ /* 0x000fe400078e0206 */
[----:B------:R-:W-:-:S02]  /*3ac0*/  IMAD.MOV.U32 R9, RZ, RZ, 0x1 ;  /* 0x00000001ff097424 */ /* 0x000fc400078e00ff */
[----:B------:R-:W-:Y:S02]  /*3ad0*/  @P0 IMAD R23, R22, R20, R5 ;  /* 0x0000001416170224 */ /* 0x000fe400078e0205 */
[----:B0-----:R-:W-:Y:S02]  /*3ae0*/  IMAD R5, R8, R28, R19 ;  /* 0x0000001c08057224 */ /* 0x001fe400078e0213 */
[----:B------:R-:W-:Y:S02]  /*3af0*/  IMAD R20, R6, R29, R23 ;  /* 0x0000001d06147224 */ /* 0x000fe400078e0217 */
[----:B------:R-:W-:Y:S02]  /*3b00*/  IMAD R5, R5, R21, R12 ;  /* 0x0000001505057224 */ /* 0x000fe400078e020c */
[----:B------:R-:W-:-:S03]  /*3b10*/  IMAD.MOV.U32 R8, RZ, RZ, R14 ;  /* 0x000000ffff087224 */ /* 0x000fc600078e000e */
[----:B------:R-:W-:Y:S02]  /*3b20*/  SEL R21, R5, R20, !P0 ;  /* 0x0000001405157207 */ /* 0x000fe40004000000 */
[----:B------:R-:W-:-:S07]  /*3b30*/  SEL R20, R20, R5, !P0 ;  /* 0x0000000514147207 */ /* 0x000fce0004000000 */
.L_x_68:
[----:B------:R-:W-:-:S08]  /*3b40*/  NOP ;  /* 0x0000000000007918 */ /* 0x000fd00000000000 */
[----:B------:R-:W0:-:S00]  /*3b50*/  USETMAXREG.DEALLOC.CTAPOOL 0x28 ;  /* 0x00000028000079c8 */ /* 0x000e0000080e0500 */
[----:B0-----:R-:W-:-:S13]  /*3b60*/  ISETP.NE.AND P0, PT, R0, RZ, PT ;  /* 0x000000ff0000720c */ /* 0x001fda0003f05270 */
[----:B------:R-:W-:Y:S05]  /*3b70*/  @P0 EXIT ;  /* 0x000000000000094d */ /* 0x000fea0003800000 */
[----:B------:R-:W-:Y:S01]  /*3b80*/  LOP3.LUT P0, RZ, R9, 0xff, RZ, 0xc0, !PT ;  /* 0x000000ff09ff7812 */ /* 0x000fe2000780c0ff */
[----:B------:R-:W-:Y:S02]  /*3b90*/  IMAD.MOV.U32 R0, RZ, RZ, 0x1 ;  /* 0x00000001ff007424 */ /* 0x000fe400078e00ff */
[----:B------:R-:W-:-:S10]  /*3ba0*/  IMAD.MOV.U32 R13, RZ, RZ, RZ ;  /* 0x000000ffff0d7224 */ /* 0x000fd400078e00ff */
[----:B------:R-:W-:Y:S05]  /*3bb0*/  @!P0 BRA `(.L_x_71) ;  /* 0x0000000c00188947 */ /* 0x000fea0003800000 */
[----:B------:R-:W0:Y:S01]  /*3bc0*/  LDC R0, c[0x0][0x28c] ;  /* 0x0000a300ff007b82 */ /* 0x000e220000000800 */
[----:B------:R-:W-:Y:S01]  /*3bd0*/  LOP3.LUT P0, RZ, R3, 0x1f, RZ, 0xc0, !PT ;  /* 0x0000001f03ff7812 */ /* 0x000fe2000780c0ff */
[----:B------:R-:W-:Y:S01]  /*3be0*/  ULDC UR5, c[0x0][0x658] ;  /* 0x0001960000057ab9 */ /* 0x000fe20000000800 */
[----:B------:R-:W-:Y:S01]  /*3bf0*/  UMOV UR6, 0xffffffff ;  /* 0xffffffff00067882 */ /* 0x000fe20000000000 */
[----:B------:R-:W-:Y:S01]  /*3c00*/  BSSY B0, `(.L_x_71) ;  /* 0x00000c1000007945 */ /* 0x000fe20003800000 */
[----:B------:R-:W-:Y:S01]  /*3c10*/  USHF.L.U32 UR6, UR6, UR5, URZ ;  /* 0x0000000506067299 */ /* 0x000fe2000800063f */
[C---:B------:R-:W-:Y:S01]  /*3c20*/  ISETP.NE.AND P2, PT, R4.reuse, RZ, PT ;  /* 0x000000ff0400720c */ /* 0x040fe20003f45270 */
[----:B------:R-:W-:Y:S01]  /*3c30*/  IMAD.MOV.U32 R19, RZ, RZ, 0x1 ;  /* 0x00000001ff137424 */ /* 0x000fe200078e00ff */
[----:B------:R-:W-:Y:S01]  /*3c40*/  ISETP.NE.OR P0, PT, R4, RZ, !P0 ;  /* 0x000000ff0400720c */ /* 0x000fe20004705670 */
[----:B------:R-:W-:Y:S01]  /*3c50*/  IMAD.MOV.U32 R13, RZ, RZ, RZ ;  /* 0x000000ffff0d7224 */ /* 0x000fe200078e00ff */
[----:B------:R-:W-:Y:S01]  /*3c60*/  LOP3.LUT R12, R18, 0x2, RZ, 0xfc, !PT ;  /* 0x00000002120c7812 */ /* 0x000fe200078efcff */
[----:B------:R-:W-:Y:S01]  /*3c70*/  ULDC UR4, c[0x0][0x600] ;  /* 0x0001800000047ab9 */ /* 0x000fe20000000800 */
[----:B------:R-:W-:Y:S01]  /*3c80*/  UMOV UR7, 0x1 ;  /* 0x0000000100077882 */ /* 0x000fe20000000000 */
[----:B------:R-:W-:-:S02]  /*3c90*/  UIADD3 UR15, UR4, -0x1, URZ ;  /* 0xffffffff040f7890 */ /* 0x000fc4000fffe03f */
[----:B------:R-:W-:Y:S02]  /*3ca0*/  USHF.L.U32 UR17, UR7, UR5, URZ ;  /* 0x0000000507117299 */ /* 0x000fe4000800063f */
[----:B------:R-:W-:Y:S01]  /*3cb0*/  ULOP3.LUT UR16, URZ, UR6, URZ, 0x33, !UPT ;  /* 0x000000063f107292 */ /* 0x000fe2000f8e333f */
[----:B------:R-:W-:Y:S01]  /*3cc0*/  ULDC.64 UR20, c[0x0][0x198] ;  /* 0x0000660000147ab9 */ /* 0x000fe20000000a00 */
[----:B0-----:R-:W-:-:S05]  /*3cd0*/  VIADD R0, R0, 0x1f ;  /* 0x0000001f00007836 */ /* 0x001fca0000000000 */
[----:B------:R-:W-:-:S04]  /*3ce0*/  SHF.R.S32.HI R3, RZ, 0x1f, R0 ;  /* 0x0000001fff037819 */ /* 0x000fc80000011400 */
[----:B------:R-:W-:Y:S01]  /*3cf0*/  LEA.HI R3, R3, R0, RZ, 0x5 ;  /* 0x0000000003037211 */ /* 0x000fe200078f28ff */
[----:B------:R-:W-:-:S03]  /*3d00*/  IMAD.MOV.U32 R0, RZ, RZ, 0x1 ;  /* 0x00000001ff007424 */ /* 0x000fc600078e00ff */
[----:B------:R-:W-:-:S05]  /*3d10*/  SHF.R.S32.HI R10, RZ, 0x5, R3 ;  /* 0x00000005ff0a7819 */ /* 0x000fca0000011403 */
[----:B------:R-:W-:-:S07]  /*3d20*/  VIADD R11, R10, 0x1 ;  /* 0x000000010a0b7836 */ /* 0x000fce0000000000 */
.L_x_83:
[----:B------:R-:W-:-:S03]  /*3d30*/  UMOV UR4, 0xffffffff ;  /* 0xffffffff00047882 */ /* 0x000fc60000000000 */
[----:B------:R-:W-:Y:S05]  /*3d40*/  BRA.DIV UR4, `(.L_x_72) ;  /* 0x0000001a04b87947 */ /* 0x000fea000b800000 */
[----:B------:R-:W-:-:S13]  /*3d50*/  ELECT P6, URZ, PT ;  /* 0x00000000003f782f */ /* 0x000fda00038c0000 */
.L_x_116:
[----:B------:R-:W0:Y:S01]  /*3d60*/  LDC R3, c[0x0][0x28c] ;  /* 0x0000a300ff037b82 */ /* 0x000e220000000800 */
[----:B------:R-:W-:Y:S01]  /*3d70*/  BSSY B1, `(.L_x_73) ;  /* 0x0000037000017945 */ /* 0x000fe20003800000 */
[----:B0-----:R-:W-:-:S13]  /*3d80*/  ISETP.LT.OR P6, PT, R3, 0x1, !P6 ;  /* 0x000000010300780c */ /* 0x001fda00077c1670 */
[----:B------:R-:W-:Y:S05]  /*3d90*/  @P6 BRA `(.L_x_74) ;  /* 0x0000000000d06947 */ /* 0x000fea0003800000 */
[----:B------:R-:W-:Y:S02]  /*3da0*/  IMAD.SHL.U32 R21, R21, 0x10, RZ ;  /* 0x0000001015157824 */ /* 0x000fe400078e00ff */
[----:B------:R-:W-:Y:S02]  /*3db0*/  IMAD.SHL.U32 R20, R20, 0x100, RZ ;  /* 0x0000010014147824 */ /* 0x000fe400078e00ff */
[----:B------:R-:W-:Y:S02]  /*3dc0*/  IMAD.MOV.U32 R15, RZ, RZ, RZ ;  /* 0x000000ffff0f7224 */ /* 0x000fe400078e00ff */
[----:B------:R-:W-:Y:S02]  /*3dd0*/  IMAD.MOV.U32 R3, RZ, RZ, R11 ;  /* 0x000000ffff037224 */ /* 0x000fe400078e000b */
[----:B------:R-:W-:Y:S02]  /*3de0*/  IMAD.MOV.U32 R4, RZ, RZ, R0 ;  /* 0x000000ffff047224 */ /* 0x000fe400078e0000 */
[----:B------:R-:W-:-:S07]  /*3df0*/  IMAD.MOV.U32 R5, RZ, RZ, R13 ;  /* 0x000000ffff057224 */ /* 0x000fce00078e000d */
.L_x_78:
[----:B------:R-:W0:Y:S01]  /*3e00*/  S2R R7, SR_CgaCtaId ;  /* 0x0000000000077919 */ /* 0x000e220000008800 */
[----:B------:R-:W-:-:S04]  /*3e10*/  MOV R6, 0x400 ;  /* 0x0000040000067802 */ /* 0x000fc80000000f00 */
[----:B0-----:R-:W-:Y:S02]  /*3e20*/  LEA R14, R7, R6, 0x18 ;  /* 0x00000006070e7211 */ /* 0x001fe400078ec0ff */
[----:B------:R-:W-:Y:S01]  /*3e30*/  SHF.L.U32 R6, R4, 0x1f, RZ ;  /* 0x0000001f04067819 */ /* 0x000fe200000006ff */
[----:B------:R-:W0:Y:S02]  /*3e40*/  @!P2 LDC R7, c[0x0][0x500] ;  /* 0x00014000ff07ab82 */ /* 0x000e240000000800 */
[----:B------:R-:W-:-:S04]  /*3e50*/  IMAD R9, R5, 0x8, R14 ;  /* 0x0000000805097824 */ /* 0x000fc800078e020e */
[----:B------:R-:W1:Y:S02]  /*3e60*/  SYNCS.PHASECHK.TRANS64.TRYWAIT P1, [R9+URZ+0xd0], R6 ;  /* 0x0000d006090075a7 */ /* 0x000e64000802017f */
[----:B-1----:R-:W-:Y:S05]  /*3e70*/  @!P1 BRA `(.L_x_75) ;  /* 0x00000018008c9947 */ /* 0x002fea0003800000 */
.L_x_117:
[----:B-1----:R-:W-:Y:S01]  /*3e80*/  PRMT R6, R12, 0x9910, RZ ;  /* 0x000099100c067816 */ /* 0x002fe200000000ff */
[----:B0-----:R0:W-:Y:S03]  /*3e90*/  @!P2 SYNCS.ARRIVE.TRANS64 RZ, [R9+URZ], R7 ;  /* 0x0000000709ffa9a7 */ /* 0x0011e6000800003f */
[----:B------:R-:W-:-:S13]  /*3ea0*/  ISETP.NE.AND P1, PT, R6, 0x2, PT ;  /* 0x000000020600780c */ /* 0x000fda0003f25270 */
[----:B0-----:R-:W-:Y:S05]  /*3eb0*/  @P1 BRA `(.L_x_76) ;  /* 0x0000000000041947 */ /* 0x001fea0003800000 */
[----:B------:R-:W-:Y:S01]  /*3ec0*/  BPT.TRAP 0x1 ;  /* 0x000000040000795c */ /* 0x000fe20000300000 */
.L_x_76:
[----:B------:R-:W-:Y:S05]  /*3ed0*/  @P0 BRA `(.L_x_77) ;  /* 0x0000000000040947 */ /* 0x000fea0003800000 */
[----:B------:R-:W-:Y:S01]  /*3ee0*/  BPT.TRAP 0x1 ;  /* 0x000000040000795c */ /* 0x000fe20000300000 */
.L_x_77:
[--C-:B------:R-:W-:Y:S01]  /*3ef0*/  IMAD R6, R5, 0x2000, R14.reuse ;  /* 0x0000200005067824 */ /* 0x100fe200078e020e */
[----:B------:R-:W-:Y:S01]  /*3f00*/  R2UR UR9, R9 ;  /* 0x00000000090972ca */ /* 0x000fe200000e0000 */
[----:B------:R-:W-:Y:S01]  /*3f10*/  IMAD R14, R5, 0x200, R14 ;  /* 0x00000200050e7824 */ /* 0x000fe200078e020e */
[----:B------:R-:W-:Y:S01]  /*3f20*/  UIADD3 UR4, UP0, UR20, 0xf0, URZ ;  /* 0x000000f014047890 */ /* 0x000fe2000ff1e03f */
[----:B------:R-:W-:Y:S01]  /*3f30*/  VIADD R3, R3, 0xffffffff ;  /* 0xffffffff03037836 */ /* 0x000fe20000000000 */
[----:B------:R-:W-:Y:S01]  /*3f40*/  R2UR UR5, R6 ;  /* 0x00000000060572ca */ /* 0x000fe200000e0000 */
[----:B------:R-:W-:Y:S01]  /*3f50*/  UIADD3 UR22, UP1, UR20, 0x1f0, URZ ;  /* 0x000001f014167890 */ /* 0x000fe2000ff3e03f */
[----:B------:R-:W-:Y:S01]  /*3f60*/  R2UR UR8, R14 ;  /* 0x000000000e0872ca */ /* 0x000fe200000e0000 */
[----:B------:R-:W-:Y:S01]  /*3f70*/  VIADD R5, R5, 0x1 ;  /* 0x0000000105057836 */ /* 0x000fe20000000000 */
[----:B------:R-:W-:Y:S01]  /*3f80*/  R2UR UR11, R20 ;  /* 0x00000000140b72ca */ /* 0x000fe200000e0000 */
[----:B------:R-:W-:Y:S01]  /*3f90*/  UIADD3.X UR23, URZ, UR21, URZ, UP1, !UPT ;  /* 0x000000153f177290 */ /* 0x000fe20008ffe43f */
[----:B------:R-:W-:Y:S01]  /*3fa0*/  R2UR UR10, R15 ;  /* 0x000000000f0a72ca */ /* 0x000fe200000e0000 */
[----:B------:R-:W-:Y:S01]  /*3fb0*/  UMOV UR6, 0x0 ;  /* 0x0000000000067882 */ /* 0x000fe20000000000 */
[----:B------:R-:W-:Y:S01]  /*3fc0*/  R2UR UR12, R8 ;  /* 0x00000000080c72ca */ /* 0x000fe200000e0000 */
[----:B------:R-:W-:Y:S01]  /*3fd0*/  UMOV UR7, 0x10000000 ;  /* 0x1000000000077882 */ /* 0x000fe20000000000 */
[----:B------:R-:W-:Y:S01]  /*3fe0*/  R2UR UR18, R21 ;  /* 0x00000000151272ca */ /* 0x000fe200000e0000 */
[----:B------:R-:W-:Y:S01]  /*3ff0*/  VIADD R15, R15, 0x20 ;  /* 0x000000200f0f7836 */ /* 0x000fe20000000000 */
[----:B------:R-:W-:Y:S01]  /*4000*/  ISETP.GT.AND P3, PT, R3, 0x1, PT ;  /* 0x000000010300780c */ /* 0x000fe20003f64270 */
[----:B------:R-:W-:Y:S01]  /*4010*/  UIADD3 UR13, UR5, 0x280, URZ ;  /* 0x00000280050d7890 */ /* 0x000fe2000fffe03f */
[----:B------:R-:W-:Y:S01]  /*4020*/  ISETP.NE.AND P1, PT, R5, 0x1a, PT ;  /* 0x0000001a0500780c */ /* 0x000fe20003f25270 */
[----:B------:R-:W-:-:S02]  /*4030*/  UIADD3.X UR5, URZ, UR21, URZ, UP0, !UPT ;  /* 0x000000153f057290 */ /* 0x000fc400087fe43f */
[----:B------:R-:W-:Y:S01]  /*4040*/  UIADD3 UR14, UR8, 0x34280, URZ ;  /* 0x00034280080e7890 */ /* 0x000fe2000fffe03f */
[----:B------:R-:W-:Y:S02]  /*4050*/  SEL R7, RZ, 0x1, P1 ;  /* 0x00000001ff077807 */ /* 0x000fe40000800000 */
[----:B------:R-:W-:Y:S01]  /*4060*/  UMOV UR8, UR13 ;  /* 0x0000000d00087c82 */ /* 0x000fe20008000000 */
[----:B------:R-:W-:Y:S02]  /*4070*/  SEL R5, R5, RZ, P1 ;  /* 0x000000ff05057207 */ /* 0x000fe40000800000 */
[----:B------:R-:W-:Y:S01]  /*4080*/  LOP3.LUT R4, R4, R7, RZ, 0x3c, !PT ;  /* 0x0000000704047212 */ /* 0x000fe200078e3cff */
[----:B------:R0:W-:Y:S02]  /*4090*/  UTMALDG.3D [UR8], [UR4], desc[UR6] ;  /* 0x00000608040075b4 */ /* 0x0001e40008011000 */
[----:B0-----:R-:W-:Y:S01]  /*40a0*/  UMOV UR8, UR14 ;  /* 0x0000000e00087c82 */ /* 0x001fe20008000000 */
[----:B------:R-:W-:-:S02]  /*40b0*/  UMOV UR11, UR18 ;  /* 0x00000012000b7c82 */ /* 0x000fc40008000000 */
[----:B------:R0:W-:Y:S02]  /*40c0*/  UTMALDG.3D [UR8], [UR22], desc[UR6] ;  /* 0x00000608160075b4 */ /* 0x0001e40008011000 */
[----:B0-----:R-:W-:Y:S05]  /*40d0*/  @P3 BRA `(.L_x_78) ;  /* 0xfffffffc00483947 */ /* 0x001fea000383ffff */
.L_x_74:
[----:B------:R-:W-:Y:S05]  /*40e0*/  BSYNC B1 ;  /* 0x0000000000017941 */ /* 0x000fea0003800000 */
.L_x_73:
[----:B------:R-:W-:Y:S01]  /*40f0*/  LOP3.LUT P3, RZ, R19, 0xff, RZ, 0xc0, !PT ;  /* 0x000000ff13ff7812 */ /* 0x000fe2000786c0ff */
[----:B------:R-:W-:Y:S01]  /*4100*/  IMAD.IADD R6, R10, 0x1, R13 ;  /* 0x000000010a067824 */ /* 0x000fe200078e020d */
[----:B------:R-:W-:Y:S01]  /*4110*/  IADD3 R2, P4, R2, UR36, RZ ;  /* 0x0000002402027c10 */ /* 0x000fe2000ff9e0ff */
[----:B------:R-:W-:Y:S01]  /*4120*/  ULDC.64 UR4, c[0x0][0x650] ;  /* 0x0001940000047ab9 */ /* 0x000fe20000000a00 */
[----:B------:R-:W-:Y:S01]  /*4130*/  BSSY B1, `(.L_x_79) ;  /* 0x000006b000017945 */ /* 0x000fe20003800000 */
[----:B------:R-:W-:Y:S01]  /*4140*/  IMAD.MOV.U32 R20, RZ, RZ, -0x1 ;  /* 0xffffffffff147424 */ /* 0x000fe200078e00ff */
[----:B------:R-:W-:Y:S01]  /*4150*/  ISETP.GT.U32.AND P1, PT, R6, 0x19, PT ;  /* 0x000000190600780c */ /* 0x000fe20003f24070 */
[----:B------:R-:W-:Y:S01]  /*4160*/  IMAD.MOV.U32 R21, RZ, RZ, -0x1 ;  /* 0xffffffffff157424 */ /* 0x000fe200078e00ff */
[----:B------:R-:W-:Y:S01]  /*4170*/  IADD3.X R17, R17, UR42, RZ, P4, !PT ;  /* 0x0000002a11117c10 */ /* 0x000fe2000a7fe4ff */
[----:B------:R-:W-:Y:S01]  /*4180*/  IMAD.MOV.U32 R8, RZ, RZ, -0x1 ;  /* 0xffffffffff087424 */ /* 0x000fe200078e00ff */
[----:B------:R-:W-:-:S02]  /*4190*/  ISETP.LT.U32.AND P1, PT, R10, 0x1a, P1 ;  /* 0x0000001a0a00780c */ /* 0x000fc40000f21070 */
[----:B------:R-:W-:Y:S01]  /*41a0*/  PRMT R19, RZ, 0x7610, R19 ;  /* 0x00007610ff137816 */ /* 0x000fe20000000013 */
[----:B------:R-:W0:Y:S01]  /*41b0*/  @P3 S2R R4, SR_CgaCtaId ;  /* 0x0000000000043919 */ /* 0x000e220000008800 */
[----:B------:R-:W-:-:S04]  /*41c0*/  @P3 MOV R3, 0x400 ;  /* 0x0000040000033802 */ /* 0x000fc80000000f00 */
[----:B0-----:R-:W-:Y:S01]  /*41d0*/  @P3 LEA R3, R4, R3, 0x18 ;  /* 0x0000000304033211 */ /* 0x001fe200078ec0ff */
[----:B------:R-:W-:-:S03]  /*41e0*/  IMAD.WIDE.U32 R4, R6, 0x4ec4ec4f, RZ ;  /* 0x4ec4ec4f06047825 */ /* 0x000fc600078e00ff */
[----:B------:R0:W-:Y:S01]  /*41f0*/  @P3 SYNCS.ARRIVE.TRANS64.A1T0 RZ, [R3+URZ+0x1b8], RZ ;  /* 0x0001b8ff03ff39a7 */ /* 0x0001e2000810003f */
[----:B------:R-:W-:Y:S02]  /*4200*/  ISETP.GE.U32.AND P3, PT, R10, 0x1a, PT ;  /* 0x0000001a0a00780c */ /* 0x000fe40003f66070 */
[----:B------:R-:W-:Y:S02]  /*4210*/  SHF.R.U32.HI R5, RZ, 0x3, R5 ;  /* 0x00000003ff057819 */ /* 0x000fe40000011605 */
[----:B0-----:R-:W-:-:S03]  /*4220*/  SEL R3, RZ, 0x1, !P1 ;  /* 0x00000001ff037807 */ /* 0x001fc60004800000 */
[----:B------:R-:W-:Y:S01]  /*4230*/  IMAD R13, R5, -0x1a, R6 ;  /* 0xffffffe6050d7824 */ /* 0x000fe200078e0206 */
[----:B------:R-:W-:Y:S02]  /*4240*/  ISETP.GE.U32.AND P1, PT, R2, UR4, PT ;  /* 0x0000000402007c0c */ /* 0x000fe4000bf26070 */
[----:B------:R-:W-:Y:S02]  /*4250*/  LOP3.LUT R0, R0, R3, RZ, 0x3c, !PT ;  /* 0x0000000300007212 */ /* 0x000fe400078e3cff */
[----:B------:R-:W-:Y:S02]  /*4260*/  ISETP.GE.U32.AND.EX P1, PT, R17, UR5, PT, P1 ;  /* 0x0000000511007c0c */ /* 0x000fe4000bf26110 */
[----:B------:R-:W-:Y:S02]  /*4270*/  @P3 LOP3.LUT R0, R0, 0x1, R5, 0x78, !PT ;  /* 0x0000000100003812 */ /* 0x000fe400078e7805 */
[----:B------:R-:W-:-:S09]  /*4280*/  PRMT R3, RZ, 0x7610, R3 ;  /* 0x00007610ff037816 */ /* 0x000fd20000000003 */
[----:B------:R-:W-:Y:S05]  /*4290*/  @P1 BRA `(.L_x_80) ;  /* 0x0000000400501947 */ /* 0x000fea0003800000 */
[----:B------:R-:W-:Y:S01]  /*42a0*/  ULDC.64 UR4, c[0x0][0x628] ;  /* 0x00018a0000047ab9 */ /* 0x000fe20000000a00 */
[----:B------:R-:W0:Y:S01]  /*42b0*/  S2R R15, SR_CTAID.X ;  /* 0x00000000000f7919 */ /* 0x000e220000002500 */
[----:B------:R-:W-:Y:S01]  /*42c0*/  ISETP.NE.U32.AND P1, PT, RZ, UR4, PT ;  /* 0x00000004ff007c0c */ /* 0x000fe2000bf25070 */
[----:B------:R-:W-:Y:S01]  /*42d0*/  ULDC UR7, c[0x0][0x630] ;  /* 0x00018c0000077ab9 */ /* 0x000fe20000000800 */
[----:B------:R-:W-:Y:S01]  /*42e0*/  IMAD.MOV.U32 R4, RZ, RZ, R2 ;  /* 0x000000ffff047224 */ /* 0x000fe200078e0002 */
[----:B------:R-:W1:Y:S01]  /*42f0*/  S2R R14, SR_CTAID.Y ;  /* 0x00000000000e7919 */ /* 0x000e620000002600 */
[----:B------:R-:W-:Y:S01]  /*4300*/  ISETP.NE.AND.EX P1, PT, RZ, UR5, PT, P1 ;  /* 0x00000005ff007c0c */ /* 0x000fe2000bf25310 */
[----:B------:R-:W-:-:S12]  /*4310*/  IMAD.MOV.U32 R5, RZ, RZ, R17 ;  /* 0x000000ffff057224 */ /* 0x000fd800078e0011 */
[----:B------:R-:W-:Y:S05]  /*4320*/  @!P1 BRA `(.L_x_81) ;  /* 0x0000000000289947 */ /* 0x000fea0003800000 */
[----:B------:R-:W-:Y:S02]  /*4330*/  ULDC UR6, c[0x0][0x634] ;  /* 0x00018d0000067ab9 */ /* 0x000fe40000000800 */
[----:B------:R-:W-:-:S05]  /*4340*/  IADD3 R9, P1, R2, UR6, RZ ;  /* 0x0000000602097c10 */ /* 0x000fca000ff3e0ff */
[----:B------:R-:W-:-:S04]  /*4350*/  IMAD.X R3, RZ, RZ, R17, P1 ;  /* 0x000000ffff037224 */ /* 0x000fc800008e0611 */
[----:B------:R-:W-:-:S04]  /*4360*/  IMAD.WIDE.U32 R6, R3, UR4, RZ ;  /* 0x0000000403067c25 */ /* 0x000fc8000f8e00ff */
[----:B------:R-:W-:-:S04]  /*4370*/  IMAD.WIDE.U32 R6, P1, R9, UR5, R6 ;  /* 0x0000000509067c25 */ /* 0x000fc8000f820006 */
[----:B------:R-:W-:-:S04]  /*4380*/  IMAD.WIDE.U32 R8, R9, UR4, RZ ;  /* 0x0000000409087c25 */ /* 0x000fc8000f8e00ff */
[----:B------:R-:W-:Y:S01]  /*4390*/  IMAD.X R5, RZ, RZ, RZ, P1 ;  /* 0x000000ffff057224 */ /* 0x000fe200008e06ff */
[----:B------:R-:W-:Y:S01]  /*43a0*/  IADD3 RZ, P1, R9, R6, RZ ;  /* 0x0000000609ff7210 */ /* 0x000fe20007f3e0ff */
[----:B------:R-:W-:-:S04]  /*43b0*/  IMAD.MOV.U32 R4, RZ, RZ, R7 ;  /* 0x000000ffff047224 */ /* 0x000fc800078e0007 */
[----:B------:R-:W-:-:S08]  /*43c0*/  IMAD.WIDE.U32.X R4, R3, UR5, R4, P1 ;  /* 0x0000000503047c25 */ /* 0x000fd000088e0404 */
.L_x_81:
[--C-:B------:R-:W-:Y:S01]  /*43d0*/  SHF.R.U64 R8, R4, UR7, R5.reuse ;  /* 0x0000000704087c19 */ /* 0x100fe20008001205 */
[----:B------:R-:W-:Y:S01]  /*43e0*/  ULDC.64 UR4, c[0x0][0x620] ;  /* 0x0001880000047ab9 */ /* 0x000fe20000000a00 */
[----:B------:R-:W-:Y:S01]  /*43f0*/  SHF.R.U32.HI R3, RZ, UR7, R5 ;  /* 0x00000007ff037c19 */ /* 0x000fe20008011605 */
[----:B------:R-:W-:Y:S01]  /*4400*/  ULDC.64 UR8, c[0x0][0x640] ;  /* 0x0001900000087ab9 */ /* 0x000fe20000000a00 */
[----:B------:R-:W-:Y:S01]  /*4410*/  IADD3 R7, P1, RZ, -R8, RZ ;  /* 0x80000008ff077210 */ /* 0x000fe20007f3e0ff */
[----:B------:R-:W2:Y:S01]  /*4420*/  LDC R21, c[0x0][0x148] ;  /* 0x00005200ff157b82 */ /* 0x000ea20000000800 */
[----:B0-----:R-:W-:Y:S01]  /*4430*/  I2FP.F32.U32 R9, R15 ;  /* 0x0000000f00097245 */ /* 0x001fe20000201000 */
[----:B------:R-:W-:Y:S02]  /*4440*/  ULDC UR6, c[0x0][0x608] ;  /* 0x0001820000067ab9 */ /* 0x000fe40000000800 */
[----:B------:R-:W-:Y:S01]  /*4450*/  IMAD.X R3, RZ, RZ, ~R3, P1 ;  /* 0x000000ffff037224 */ /* 0x000fe200008e0e03 */
[----:B------:R-:W-:-:S03]  /*4460*/  ISETP.NE.U32.AND P1, PT, RZ, UR8, PT ;  /* 0x00000008ff007c0c */ /* 0x000fc6000bf25070 */
[----:B------:R-:W-:Y:S01]  /*4470*/  IMAD R6, R3, UR4, RZ ;  /* 0x0000000403067c24 */ /* 0x000fe2000f8e02ff */
[----:B------:R-:W-:Y:S01]  /*4480*/  ISETP.NE.AND.EX P1, PT, RZ, UR9, PT, P1 ;  /* 0x00000009ff007c0c */ /* 0x000fe2000bf25310 */
[----:B------:R-:W-:Y:S02]  /*4490*/  IMAD.MOV.U32 R3, RZ, RZ, R17 ;  /* 0x000000ffff037224 */ /* 0x000fe400078e0011 */
[----:B------:R-:W-:Y:S01]  /*44a0*/  IMAD.WIDE.U32 R4, R7, UR4, R2 ;  /* 0x0000000407047c25 */ /* 0x000fe2000f8e0002 */
[----:B------:R-:W-:-:S03]  /*44b0*/  ULDC UR4, c[0x0][0x150] ;  /* 0x0000540000047ab9 */ /* 0x000fc60000000800 */
[----:B------:R-:W-:Y:S01]  /*44c0*/  FMUL R9, R9, UR4 ;  /* 0x0000000409097c20 */ /* 0x000fe20008400000 */
[----:B------:R-:W-:Y:S01]  /*44d0*/  IMAD R3, R7, UR5, R6 ;  /* 0x0000000507037c24 */ /* 0x000fe2000f8e0206 */
[----:B------:R-:W-:Y:S01]  /*44e0*/  ULDC UR4, c[0x0][0x618] ;  /* 0x0001860000047ab9 */ /* 0x000fe20000000800 */
[----:B------:R-:W0:Y:S01]  /*44f0*/  LDC R6, c[0x0][0x144] ;  /* 0x00005100ff067b82 */ /* 0x000e220000000800 */
[----:B------:R-:W-:Y:S01]  /*4500*/  ULDC UR5, c[0x0][0x154] ;  /* 0x0000550000057ab9 */ /* 0x000fe20000000800 */
[----:B------:R-:W-:Y:S01]  /*4510*/  IMAD.IADD R5, R5, 0x1, R3 ;  /* 0x0000000105057824 */ /* 0x000fe200078e0203 */
[----:B------:R-:W3:Y:S04]  /*4520*/  F2I.U32.TRUNC.NTZ R9, R9 ;  /* 0x0000000900097305 */ /* 0x000ee8000020f000 */
[----:B------:R-:W-:-:S02]  /*4530*/  SHF.R.U64 R3, R4, UR4, R5 ;  /* 0x0000000404037c19 */ /* 0x000fc40008001205 */
[----:B-1----:R-:W-:-:S05]  /*4540*/  I2FP.F32.U32 R4, R14 ;  /* 0x0000000e00047245 */ /* 0x002fca0000201000 */
[----:B------:R-:W-:Y:S01]  /*4550*/  FMUL R22, R4, UR5 ;  /* 0x0000000504167c20 */ /* 0x000fe20008400000 */
[----:B------:R-:W-:Y:S01]  /*4560*/  SHF.R.U32.HI R4, RZ, UR4, R5 ;  /* 0x00000004ff047c19 */ /* 0x000fe20008011605 */
[----:B------:R-:W-:-:S03]  /*4570*/  ULDC UR4, c[0x0][0x658] ;  /* 0x0001960000047ab9 */ /* 0x000fc60000000800 */
[--C-:B------:R-:W-:Y:S01]  /*4580*/  SHF.R.U64 R20, R3, UR6, R4.reuse ;  /* 0x0000000603147c19 */ /* 0x100fe20008001204 */
[----:B------:R-:W1:Y:S01]  /*4590*/  F2I.U32.TRUNC.NTZ R22, R22 ;  /* 0x0000001600167305 */ /* 0x000e62000020f000 */
[----:B------:R-:W-:Y:S01]  /*45a0*/  SHF.R.U32.HI R5, RZ, UR6, R4 ;  /* 0x00000006ff057c19 */ /* 0x000fe20008011604 */
[----:B---3--:R-:W-:-:S03]  /*45b0*/  IMAD.MOV R4, RZ, RZ, -R9 ;  /* 0x000000ffff047224 */ /* 0x008fc600078e0a09 */
[----:B------:R-:W-:Y:S01]  /*45c0*/  SHF.R.U64 R9, R20, UR4, R5 ;  /* 0x0000000414097c19 */ /* 0x000fe20008001205 */
[----:B0-----:R-:W-:Y:S01]  /*45d0*/  IMAD R15, R6, R4, R15 ;  /* 0x00000004060f7224 */ /* 0x001fe200078e020f */
[----:B------:R-:W-:-:S03]  /*45e0*/  SHF.R.U32.HI R23, RZ, UR4, R5 ;  /* 0x00000004ff177c19 */ /* 0x000fc60008011605 */
[----:B------:R-:W-:Y:S02]  /*45f0*/  IMAD.MOV.U32 R4, RZ, RZ, R9 ;  /* 0x000000ffff047224 */ /* 0x000fe400078e0009 */
[----:B------:R-:W-:Y:S01]  /*4600*/  IMAD.MOV.U32 R5, RZ, RZ, R23 ;  /* 0x000000ffff057224 */ /* 0x000fe200078e0017 */
[----:B-12---:R-:W-:Y:S06]  /*4610*/  @!P1 BRA `(.L_x_82) ;  /* 0x0000000000289947 */ /* 0x006fec0003800000 */
[----:B------:R-:W-:Y:S02]  /*4620*/  ULDC UR4, c[0x0][0x64c] ;  /* 0x0001930000047ab9 */ /* 0x000fe40000000800 */
[----:B------:R-:W-:-:S05]  /*4630*/  IADD3 R5, P1, R9, UR4, RZ ;  /* 0x0000000409057c10 */ /* 0x000fca000ff3e0ff */
[----:B------:R-:W-:-:S04]  /*4640*/  IMAD.X R23, RZ, RZ, R23, P1 ;  /* 0x000000ffff177224 */ /* 0x000fc800008e0617 */
[----:B------:R-:W-:-:S04]  /*4650*/  IMAD.WIDE.U32 R6, R23, UR8, RZ ;  /* 0x0000000817067c25 */ /* 0x000fc8000f8e00ff */
[----:B------:R-:W-:-:S04]  /*4660*/  IMAD.WIDE.U32 R6, P1, R5, UR9, R6 ;  /* 0x0000000905067c25 */ /* 0x000fc8000f820006 */
[----:B------:R-:W-:-:S04]  /*4670*/  IMAD.WIDE.U32 R4, R5, UR8, RZ ;  /* 0x0000000805047c25 */ /* 0x000fc8000f8e00ff */
[----:B------:R-:W-:Y:S01]  /*4680*/  IMAD.MOV.U32 R4, RZ, RZ, R7 ;  /* 0x000000ffff047224 */ /* 0x000fe200078e0007 */
[----:B------:R-:W-:Y:S01]  /*4690*/  IADD3 RZ, P3, R5, R6, RZ ;  /* 0x0000000605ff7210 */ /* 0x000fe20007f7e0ff */
[----:B------:R-:W-:-:S04]  /*46a0*/  IMAD.X R5, RZ, RZ, RZ, P1 ;  /* 0x000000ffff057224 */ /* 0x000fc800008e06ff */
[----:B------:R-:W-:-:S08]  /*46b0*/  IMAD.WIDE.U32.X R4, R23, UR9, R4, P3 ;  /* 0x0000000917047c25 */ /* 0x000fd000098e0404 */
.L_x_82:
[----:B------:R-:W-:Y:S01]  /*46c0*/  ISETP.NE.AND P1, PT, R16, 0x1, PT ;  /* 0x000000011000780c */ /* 0x000fe20003f25270 */
[----:B------:R-:W-:Y:S01]  /*46d0*/  ULDC UR4, c[0x0][0x648] ;  /* 0x0001920000047ab9 */ /* 0x000fe20000000800 */
[----:B------:R-:W-:Y:S01]  /*46e0*/  LOP3.LUT R20, R20, UR16, RZ, 0xc0, !PT ;  /* 0x0000001014147c12 */ /* 0x000fe2000f8ec0ff */
[----:B------:R-:W-:Y:S01]  /*46f0*/  IMAD.MOV R22, RZ, RZ, -R22 ;  /* 0x000000ffff167224 */ /* 0x000fe200078e0a16 */
[----:B------:R-:W-:Y:S01]  /*4700*/  SHF.R.U64 R5, R4, UR4, R5 ;  /* 0x0000000404057c19 */ /* 0x000fe20008001205 */
[----:B------:R-:W-:Y:S01]  /*4710*/  ULDC UR4, c[0x0][0x638] ;  /* 0x00018e0000047ab9 */ /* 0x000fe20000000800 */
[----:B------:R-:W-:Y:S01]  /*4720*/  LOP3.LUT R6, R3, UR15, RZ, 0xc0, !PT ;  /* 0x0000000f03067c12 */ /* 0x000fe2000f8ec0ff */
[----:B------:R-:W-:Y:S01]  /*4730*/  ULDC UR5, c[0x0][0x610] ;  /* 0x0001840000057ab9 */ /* 0x000fe20000000800 */
[----:B------:R-:W-:Y:S02]  /*4740*/  IMAD.MOV.U32 R3, RZ, RZ, 0x1 ;  /* 0x00000001ff037424 */ /* 0x000fe400078e00ff */
[----:B------:R-:W-:-:S02]  /*4750*/  IMAD.MOV R4, RZ, RZ, -R5 ;  /* 0x000000ffff047224 */ /* 0x000fc400078e0a05 */
[----:B------:R-:W-:Y:S02]  /*4760*/  IMAD R20, R5, UR17, R20 ;  /* 0x0000001105147c24 */ /* 0x000fe4000f8e0214 */
[----:B------:R-:W-:Y:S02]  /*4770*/  @P1 IMAD R15, R21, R22, R14 ;  /* 0x00000016150f1224 */ /* 0x000fe400078e020e */
[----:B------:R-:W-:Y:S01]  /*4780*/  IMAD R9, R4, UR4, R9 ;  /* 0x0000000404097c24 */ /* 0x000fe2000f8e0209 */
[----:B------:R-:W-:Y:S01]  /*4790*/  ULDC UR4, c[0x0][0x600] ;  /* 0x0001800000047ab9 */ /* 0x000fe20000000800 */
[----:B------:R-:W-:Y:S02]  /*47a0*/  IMAD R15, R20, UR5, R15 ;  /* 0x00000005140f7c24 */ /* 0x000fe4000f8e020f */
[----:B------:R-:W-:-:S05]  /*47b0*/  IMAD R20, R9, UR4, R6 ;  /* 0x0000000409147c24 */ /* 0x000fca000f8e0206 */
[----:B------:R-:W-:Y:S02]  /*47c0*/  SEL R21, R20, R15, !P1 ;  /* 0x0000000f14157207 */ /* 0x000fe40004800000 */
[----:B------:R-:W-:-:S07]  /*47d0*/  SEL R20, R15, R20, !P1 ;  /* 0x000000140f147207 */ /* 0x000fce0004800000 */
.L_x_80:
[----:B------:R-:W-:Y:S05]  /*47e0*/  BSYNC B1 ;  /* 0x0000000000017941 */ /* 0x000fea0003800000 */
.L_x_79:
[----:B------:R-:W-:-:S13]  /*47f0*/  LOP3.LUT P1, RZ, R3, 0xff, RZ, 0xc0, !PT ;  /* 0x000000ff03ff7812 */ /* 0x000fda000782c0ff */
[----:B------:R-:W-:Y:S05]  /*4800*/  @P1 BRA `(.L_x_83) ;  /* 0xfffffff400481947 */ /* 0x000fea000383ffff */
[----:B------:R-:W-:Y:S05]  /*4810*/  BSYNC B0 ;  /* 0x0000000000007941 */ /* 0x000fea0003800000 */
.L_x_71:
[----:B------:R-:W-:-:S03]  /*4820*/  UMOV UR4, 0xffffffff ;  /* 0xffffffff00047882 */ /* 0x000fc60000000000 */
[----:B------:R-:W-:Y:S05]  /*4830*/  BRA.DIV UR4, `(.L_x_84) ;  /* 0x0000001204307947 */ /* 0x000fea000b800000 */
[----:B------:R-:W-:-:S13]  /*4840*/  ELECT P6, URZ, PT ;  /* 0x00000000003f782f */ /* 0x000fda00038c0000 */
.L_x_120:
[----:B------:R-:W-:Y:S04]  /*4850*/  BSSY B0, `(.L_x_85) ;  /* 0x00000f1000007945 */ /* 0x000fe80003800000 */
[----:B------:R-:W-:Y:S05]  /*4860*/  @!P6 BRA `(.L_x_86) ;  /* 0x0000000c00bce947 */ /* 0x000fea0003800000 */
[----:B------:R-:W-:-:S04]  /*4870*/  LOP3.LUT R18, R18, 0x2, RZ, 0xfc, !PT ;  /* 0x0000000212127812 */ /* 0x000fc800078efcff */
[----:B------:R-:W-:-:S13]  /*4880*/  ISETP.NE.AND P0, PT, R18, 0x3, PT ;  /* 0x000000031200780c */ /* 0x000fda0003f05270 */
[----:B------:R-:W-:Y:S05]  /*4890*/  @!P0 BRA `(.L_x_87) ;  /* 0x0000000000048947 */ /* 0x000fea0003800000 */
[----:B------:R-:W-:Y:S01]  /*48a0*/  BPT.TRAP 0x1 ;  /* 0x000000040000795c */ /* 0x000fe20000300000 */
.L_x_87:
[----:B------:R-:W0:Y:S01]  /*48b0*/  S2R R3, SR_CgaCtaId ;  /* 0x0000000000037919 */ /* 0x000e220000008800 */
[----:B------:R-:W-:Y:S02]  /*48c0*/  MOV R2, 0x400 ;  /* 0x0000040000027802 */ /* 0x000fe40000000f00 */
[----:B------:R-:W-:Y:S02]  /*48d0*/  SHF.L.U32 R4, R0, 0x1f, RZ ;  /* 0x0000001f00047819 */ /* 0x000fe400000006ff */
[----:B0-----:R-:W-:-:S05]  /*48e0*/  LEA R2, R3, R2, 0x18 ;  /* 0x0000000203027211 */ /* 0x001fca00078ec0ff */
[----:B------:R-:W-:-:S04]  /*48f0*/  VIADD R2, R2, 0xd0 ;  /* 0x000000d002027836 */ /* 0x000fc80000000000 */
[C---:B------:R-:W-:Y:S02]  /*4900*/  IMAD R7, R13.reuse, 0x8, R2 ;  /* 0x000000080d077824 */ /* 0x040fe400078e0202 */
[----:B------:R-:W-:Y:S02]  /*4910*/  VIADD R13, R13, 0x1 ;  /* 0x000000010d0d7836 */ /* 0x000fe40000000000 */
[----:B------:R-:W0:Y:S03]  /*4920*/  SYNCS.PHASECHK.TRANS64.TRYWAIT P0, [R7+URZ], R4 ;  /* 0x00000004070075a7 */ /* 0x000e26000800017f */
[----:B------:R-:W-:-:S04]  /*4930*/  ISETP.NE.AND P1, PT, R13, 0x1a, PT ;  /* 0x0000001a0d00780c */ /* 0x000fc80003f25270 */
[----:B------:R-:W-:Y:S02]  /*4940*/  SEL R3, RZ, 0x1, P1 ;  /* 0x00000001ff037807 */ /* 0x000fe40000800000 */
[----:B------:R-:W-:Y:S02]  /*4950*/  SEL R13, R13, RZ, P1 ;  /* 0x000000ff0d0d7207 */ /* 0x000fe40000800000 */
[----:B------:R-:W-:-:S03]  /*4960*/  LOP3.LUT R6, R0, R3, RZ, 0x3c, !PT ;  /* 0x0000000300067212 */ /* 0x000fc600078e3cff */
[----:B------:R-:W-:Y:S01]  /*4970*/  IMAD R8, R13, 0x8, R2 ;  /* 0x000000080d087824 */ /* 0x000fe200078e0202 */
[----:B------:R-:W-:Y:S01]  /*4980*/  SHF.L.U32 R5, R6, 0x1f, RZ ;  /* 0x0000001f06057819 */ /* 0x000fe200000006ff */
[----:B0-----:R-:W-:Y:S06]  /*4990*/  @!P0 BRA `(.L_x_88) ;  /* 0x0000000c00f88947 */ /* 0x001fec0003800000 */
.L_x_121:
[----:B------:R-:W1:Y:S01]  /*49a0*/  SYNCS.PHASECHK.TRANS64.TRYWAIT P0, [R8+URZ], R5 ;  /* 0x00000005080075a7 */ /* 0x000e62000800017f */
[----:B------:R-:W-:-:S05]  /*49b0*/  VIADD R0, R13, 0x1 ;  /* 0x000000010d007836 */ /* 0x000fca0000000000 */
[----:B------:R-:W-:-:S04]  /*49c0*/  ISETP.NE.AND P1, PT, R0, 0x1a, PT ;  /* 0x0000001a0000780c */ /* 0x000fc80003f25270 */
[----:B------:R-:W-:Y:S02]  /*49d0*/  SEL R3, RZ, 0x1, P1 ;  /* 0x00000001ff037807 */ /* 0x000fe40000800000 */
[----:B0-----:R-:W-:Y:S02]  /*49e0*/  SEL R7, R0, RZ, P1 ;  /* 0x000000ff00077207 */ /* 0x001fe40000800000 */
[----:B------:R-:W-:-:S03]  /*49f0*/  LOP3.LUT R6, R6, R3, RZ, 0x3c, !PT ;  /* 0x0000000306067212 */ /* 0x000fc600078e3cff */
[----:B------:R-:W-:Y:S01]  /*4a00*/  IMAD R9, R7, 0x8, R2 ;  /* 0x0000000807097824 */ /* 0x000fe200078e0202 */
[----:B------:R-:W-:Y:S01]  /*4a10*/  SHF.L.U32 R4, R6, 0x1f, RZ ;  /* 0x0000001f06047819 */ /* 0x000fe200000006ff */
[----:B-1----:R-:W-:Y:S06]  /*4a20*/  @!P0 BRA `(.L_x_89) ;  /* 0x0000000c00e88947 */ /* 0x002fec0003800000 */
.L_x_122:
[----:B------:R-:W1:Y:S01]  /*4a30*/  SYNCS.PHASECHK.TRANS64.TRYWAIT P0, [R9+URZ], R4 ;  /* 0x00000004090075a7 */ /* 0x000e62000800017f */
[----:B------:R-:W-:-:S05]  /*4a40*/  VIADD R0, R7, 0x1 ;  /* 0x0000000107007836 */ /* 0x000fca0000000000 */
[----:B------:R-:W-:-:S04]  /*4a50*/  ISETP.NE.AND P1, PT, R0, 0x1a, PT ;  /* 0x0000001a0000780c */ /* 0x000fc80003f25270 */
[----:B------:R-:W-:Y:S02]  /*4a60*/  SEL R3, RZ, 0x1, P1 ;  /* 0x00000001ff037807 */ /* 0x000fe40000800000 */
[----:B------:R-:W-:Y:S02]  /*4a70*/  SEL R7, R0, RZ, P1 ;  /* 0x000000ff00077207 */ /* 0x000fe40000800000 */
[----:B------:R-:W-:-:S03]  /*4a80*/  LOP3.LUT R6, R6, R3, RZ, 0x3c, !PT ;  /* 0x0000000306067212 */ /* 0x000fc600078e3cff */
[----:B0-----:R-:W-:Y:S01]  /*4a90*/  IMAD R8, R7, 0x8, R2 ;  /* 0x0000000807087824 */ /* 0x001fe200078e0202 */
[----:B------:R-:W-:Y:S01]  /*4aa0*/  SHF.L.U32 R5, R6, 0x1f, RZ ;  /* 0x0000001f06057819 */ /* 0x000fe200000006ff */
[----:B-1----:R-:W-:Y:S06]  /*4ab0*/  @!P0 BRA `(.L_x_90) ;  /* 0x0000000c00d88947 */ /* 0x002fec0003800000 */
.L_x_123:
        /* <DEDUP_REMOVED lines=9> */
.L_x_124:
        /* <DEDUP_REMOVED lines=9> */
.L_x_125:
        /* <DEDUP_REMOVED lines=9> */
.L_x_126:
        /* <DEDUP_REMOVED lines=9> */
.L_x_127:
        /* <DEDUP_REMOVED lines=9> */
.L_x_128:
        /* <DEDUP_REMOVED lines=9> */
.L_x_129:
        /* <DEDUP_REMOVED lines=9> */
.L_x_130:
        /* <DEDUP_REMOVED lines=9> */
.L_x_131:
        /* <DEDUP_REMOVED lines=9> */
.L_x_132:
        /* <DEDUP_REMOVED lines=9> */
.L_x_133:
        /* <DEDUP_REMOVED lines=9> */
.L_x_134:
        /* <DEDUP_REMOVED lines=9> */
.L_x_135:
        /* <DEDUP_REMOVED lines=9> */
.L_x_136:
        /* <DEDUP_REMOVED lines=9> */
.L_x_137:
        /* <DEDUP_REMOVED lines=9> */
.L_x_138:
        /* <DEDUP_REMOVED lines=9> */
.L_x_139:
        /* <DEDUP_REMOVED lines=9> */
.L_x_140:
        /* <DEDUP_REMOVED lines=9> */
.L_x_141:
        /* <DEDUP_REMOVED lines=9> */
.L_x_142:
        /* <DEDUP_REMOVED lines=9> */
.L_x_143:
[----:B------:R-:W1:Y:S01]  /*5600*/  SYNCS.PHASECHK.TRANS64.TRYWAIT P0, [R8+URZ], R5 ;  /* 0x00000005080075a7 */ /* 0x000e62000800017f */
[----:B------:R-:W-:-:S05]  /*5610*/  VIADD R0, R7, 0x1 ;  /* 0x0000000107007836 */ /* 0x000fca0000000000 */
[----:B------:R-:W-:-:S04]  /*5620*/  ISETP.NE.AND P1, PT, R0, 0x1a, PT ;  /* 0x0000001a0000780c */ /* 0x000fc80003f25270 */
[----:B------:R-:W-:Y:S02]  /*5630*/  SEL R3, RZ, 0x1, P1 ;  /* 0x00000001ff037807 */ /* 0x000fe40000800000 */
[----:B------:R-:W-:Y:S02]  /*5640*/  SEL R7, R0, RZ, P1 ;  /* 0x000000ff00077207 */ /* 0x000fe40000800000 */
[----:B0-----:R-:W-:-:S03]  /*5650*/  LOP3.LUT R9, R6, R3, RZ, 0x3c, !PT ;  /* 0x0000000306097212 */ /* 0x001fc600078e3cff */
[----:B------:R-:W-:Y:S01]  /*5660*/  IMAD R11, R7, 0x8, R2 ;  /* 0x00000008070b7824 */ /* 0x000fe200078e0202 */
[----:B------:R-:W-:Y:S01]  /*5670*/  SHF.L.U32 R6, R9, 0x1f, RZ ;  /* 0x0000001f09067819 */ /* 0x000fe200000006ff */
[----:B-1----:R-:W-:Y:S06]  /*5680*/  @!P0 BRA `(.L_x_111) ;  /* 0x0000000800888947 */ /* 0x002fec0003800000 */
.L_x_144:
[----:B------:R-:W1:Y:S01]  /*5690*/  SYNCS.PHASECHK.TRANS64.TRYWAIT P0, [R11+URZ], R6 ;  /* 0x000000060b0075a7 */ /* 0x000e62000800017f */
[----:B------:R-:W-:-:S05]  /*56a0*/  VIADD R0, R7, 0x1 ;  /* 0x0000000107007836 */ /* 0x000fca0000000000 */
[----:B------:R-:W-:-:S04]  /*56b0*/  ISETP.NE.AND P1, PT, R0, 0x1a, PT ;  /* 0x0000001a0000780c */ /* 0x000fc80003f25270 */
[----:B------:R-:W-:Y:S02]  /*56c0*/  SEL R4, RZ, 0x1, P1 ;  /* 0x00000001ff047807 */ /* 0x000fe40000800000 */
[----:B------:R-:W-:Y:S02]  /*56d0*/  SEL R3, R0, RZ, P1 ;  /* 0x000000ff00037207 */ /* 0x000fe40000800000 */
[----:B------:R-:W-:Y:S01]  /*56e0*/  LOP3.LUT R0, R9, R4, RZ, 0x3c, !PT ;  /* 0x0000000409007212 */ /* 0x000fe200078e3cff */
[----:B-1----:R-:W-:Y:S06]  /*56f0*/  @!P0 BRA `(.L_x_112) ;  /* 0x0000000800808947 */ /* 0x002fec0003800000 */
.L_x_145:
[----:B------:R-:W-:Y:S01]  /*5700*/  IMAD R3, R3, 0x8, R2 ;  /* 0x0000000803037824 */ /* 0x000fe200078e0202 */
[----:B------:R-:W-:-:S07]  /*5710*/  SHF.L.U32 R0, R0, 0x1f, RZ ;  /* 0x0000001f00007819 */ /* 0x000fce00000006ff */
.L_x_113:
[----:B--2---:R2:W3:Y:S02]  /*5720*/  SYNCS.PHASECHK.TRANS64.TRYWAIT P0, [R3+URZ], R0 ;  /* 0x00000000030075a7 */ /* 0x0044e4000800017f */
[----:B---3--:R-:W-:Y:S05]  /*5730*/  @!P0 NANOSLEEP.SYNCS 0x989680 ;  /* 0x009896800000895d */ /* 0x008fea0003900000 */
[----:B------:R-:W3:Y:S02]  /*5740*/  @!P0 SYNCS.PHASECHK.TRANS64 P0, [R3+URZ], R0 ;  /* 0x00000000030085a7 */ /* 0x000ee4000800007f */
[----:B---3--:R-:W-:Y:S05]  /*5750*/  @!P0 BRA `(.L_x_113) ;  /* 0xfffffffc00f08947 */ /* 0x008fea000383ffff */
.L_x_86:
[----:B------:R-:W-:Y:S05]  /*5760*/  BSYNC B0 ;  /* 0x0000000000007941 */ /* 0x000fea0003800000 */
.L_x_85:
[----:B------:R-:W-:Y:S05]  /*5770*/  EXIT ;  /* 0x000000000000794d */ /* 0x000fea0003800000 */
.L_x_18:
[----:B-1----:R1:W2:Y:S02]  /*5780*/  SYNCS.PHASECHK.TRANS64.TRYWAIT P1, [R3+URZ], R0 ;  /* 0x00000000030075a7 */ /* 0x0022a4000802017f */
[----:B--2---:R-:W-:Y:S05]  /*5790*/  @!P1 NANOSLEEP.SYNCS 0x989680 ;  /* 0x009896800000995d */ /* 0x004fea0003900000 */
[----:B------:R-:W2:Y:S02]  /*57a0*/  @!P1 SYNCS.PHASECHK.TRANS64 P1, [R3+URZ], R0 ;  /* 0x00000000030095a7 */ /* 0x000ea4000802007f */
[----:B--2---:R-:W-:Y:S05]  /*57b0*/  @!P1 BRA `(.L_x_18) ;  /* 0xfffffffc00f09947 */ /* 0x004fea000383ffff */
[----:B------:R-:W-:Y:S05]  /*57c0*/  BRA `(.L_x_17) ;  /* 0xffffffbc00d87947 */ /* 0x000fea000383ffff */
.L_x_23:
[----:B-1----:R-:W-:-:S04]  /*57d0*/  IMAD.U32 R4, RZ, RZ, UR4 ;  /* 0x00000004ff047e24 */ /* 0x002fc8000f8e00ff */
[----:B------:R1:W2:Y:S03]  /*57e0*/  SYNCS.PHASECHK.TRANS64.TRYWAIT P1, [R4+URZ], R3 ;  /* 0x00000003040075a7 */ /* 0x0002a6000802017f */
[----:B--2---:R-:W-:Y:S05]  /*57f0*/  @!P1 NANOSLEEP.SYNCS 0x989680 ;  /* 0x009896800000995d */ /* 0x004fea0003900000 */
[----:B------:R-:W2:Y:S02]  /*5800*/  @!P1 SYNCS.PHASECHK.TRANS64 P1, [R4+URZ], R3 ;  /* 0x00000003040095a7 */ /* 0x000ea4000802007f */
[----:B--2---:R-:W-:Y:S05]  /*5810*/  @!P1 BRA `(.L_x_23) ;  /* 0xfffffffc00ec9947 */ /* 0x004fea000383ffff */
[----:B------:R-:W-:Y:S05]  /*5820*/  BRA `(.L_x_22) ;  /* 0xffffffc000607947 */ /* 0x000fea000383ffff */
.L_x_72:
[----:B------:R-:W-:Y:S01]  /*5830*/  BSSY B1, `(.L_x_114) ;  /* 0x0000006000017945 */ /* 0x000fe20003800000 */
[----:B------:R-:W-:-:S07]  /*5840*/  IMAD.MOV.U32 R15, RZ, RZ, -0x1 ;  /* 0xffffffffff0f7424 */ /* 0x000fce00078e00ff */
[----:B------:R-:W-:Y:S05]  /*5850*/  WARPSYNC.COLLECTIVE R15, `(.L_x_115) ;  /* 0x000000000f0c7348 */ /* 0x000fea0003c00000 */
[----:B------:R-:W-:Y:S02]  /*5860*/  ELECT P6, UR62, PT ;  /* 0x00000000003e782f */ /* 0x000fe400038c0000 */
[----:B------:R-:W-:Y:S01]  /*5870*/  MOV R14, UR62 ;  /* 0x0000003e000e7c02 */ /* 0x000fe20008000f00 */
[----:B------:R-:W-:Y:S10]  /*5880*/  ENDCOLLECTIVE ;  /* 0x000000000000791b */ /* 0x000ff40003800000 */
.L_x_115:
[----:B------:R-:W-:Y:S05]  /*5890*/  BSYNC B1 ;  /* 0x0000000000017941 */ /* 0x000fea0003800000 */
.L_x_114:
[----:B------:R-:W-:Y:S05]  /*58a0*/  BRA `(.L_x_116) ;  /* 0xffffffe4002c7947 */ /* 0x000fea000383ffff */
.L_x_75:
[----:B-1----:R1:W2:Y:S02]  /*58b0*/  SYNCS.PHASECHK.TRANS64.TRYWAIT P1, [R9+URZ+0xd0], R6 ;  /* 0x0000d006090075a7 */ /* 0x0022a4000802017f */
[----:B--2---:R-:W-:Y:S05]  /*58c0*/  @!P1 NANOSLEEP.SYNCS 0x989680 ;  /* 0x009896800000995d */ /* 0x004fea0003900000 */
[----:B------:R-:W2:Y:S02]  /*58d0*/  @!P1 SYNCS.PHASECHK.TRANS64 P1, [R9+URZ+0xd0], R6 ;  /* 0x0000d006090095a7 */ /* 0x000ea4000802007f */
[----:B--2---:R-:W-:Y:S05]  /*58e0*/  @!P1 BRA `(.L_x_75) ;  /* 0xfffffffc00f09947 */ /* 0x004fea000383ffff */
[----:B------:R-:W-:Y:S05]  /*58f0*/  BRA `(.L_x_117) ;  /* 0xffffffe400607947 */ /* 0x000fea000383ffff */
.L_x_84:
[----:B------:R-:W-:Y:S01]  /*5900*/  BSSY B0, `(.L_x_118) ;  /* 0x0000006000007945 */ /* 0x000fe20003800000 */
[----:B------:R-:W-:-:S07]  /*5910*/  IMAD.MOV.U32 R15, RZ, RZ, -0x1 ;  /* 0xffffffffff0f7424 */ /* 0x000fce00078e00ff */
[----:B------:R-:W-:Y:S05]  /*5920*/  WARPSYNC.COLLECTIVE R15, `(.L_x_119) ;  /* 0x000000000f0c7348 */ /* 0x000fea0003c00000 */
[----:B------:R-:W-:Y:S02]  /*5930*/  ELECT P6, UR62, PT ;  /* 0x00000000003e782f */ /* 0x000fe400038c0000 */
[----:B------:R-:W-:Y:S01]  /*5940*/  MOV R14, UR62 ;  /* 0x0000003e000e7c02 */ /* 0x000fe20008000f00 */
[----:B------:R-:W-:Y:S10]  /*5950*/  ENDCOLLECTIVE ;  /* 0x000000000000791b */ /* 0x000ff40003800000 */
.L_x_119:
[----:B------:R-:W-:Y:S05]  /*5960*/  BSYNC B0 ;  /* 0x0000000000007941 */ /* 0x000fea0003800000 */
.L_x_118:
[----:B------:R-:W-:Y:S05]  /*5970*/  BRA `(.L_x_120) ;  /* 0xffffffec00b47947 */ /* 0x000fea000383ffff */
.L_x_88:
[----:B0-----:R0:W1:Y:S02]  /*5980*/  SYNCS.PHASECHK.TRANS64.TRYWAIT P0, [R7+URZ], R4 ;  /* 0x00000004070075a7 */ /* 0x001064000800017f */
[----:B-1----:R-:W-:Y:S05]  /*5990*/  @!P0 NANOSLEEP.SYNCS 0x989680 ;  /* 0x009896800000895d */ /* 0x002fea0003900000 */
[----:B------:R-:W1:Y:S02]  /*59a0*/  @!P0 SYNCS.PHASECHK.TRANS64 P0, [R7+URZ], R4 ;  /* 0x00000004070085a7 */ /* 0x000e64000800007f */
[----:B-1----:R-:W-:Y:S05]  /*59b0*/  @!P0 BRA `(.L_x_88) ;  /* 0xfffffffc00f08947 */ /* 0x002fea000383ffff */
[----:B------:R-:W-:Y:S05]  /*59c0*/  BRA `(.L_x_121) ;  /* 0xffffffec00f47947 */ /* 0x000fea000383ffff */
.L_x_89:
[----:B0-----:R0:W1:Y:S02]  /*59d0*/  SYNCS.PHASECHK.TRANS64.TRYWAIT P0, [R8+URZ], R5 ;  /* 0x00000005080075a7 */ /* 0x001064000800017f */
[----:B-1----:R-:W-:Y:S05]  /*59e0*/  @!P0 NANOSLEEP.SYNCS 0x989680 ;  /* 0x009896800000895d */ /* 0x002fea0003900000 */
[----:B------:R-:W1:Y:S02]  /*59f0*/  @!P0 SYNCS.PHASECHK.TRANS64 P0, [R8+URZ], R5 ;  /* 0x00000005080085a7 */ /* 0x000e64000800007f */
[----:B-1----:R-:W-:Y:S05]  /*5a00*/  @!P0 BRA `(.L_x_89) ;  /* 0xfffffffc00f08947 */ /* 0x002fea000383ffff */
[----:B------:R-:W-:Y:S05]  /*5a10*/  BRA `(.L_x_122) ;  /* 0xfffffff000047947 */ /* 0x000fea000383ffff */
.L_x_90:
[----:B0-----:R0:W1:Y:S02]  /*5a20*/  SYNCS.PHASECHK.TRANS64.TRYWAIT P0, [R9+URZ], R4 ;  /* 0x00000004090075a7 */ /* 0x001064000800017f */
[----:B-1----:R-:W-:Y:S05]  /*5a30*/  @!P0 NANOSLEEP.SYNCS 0x989680 ;  /* 0x009896800000895d */ /* 0x002fea0003900000 */
[----:B------:R-:W1:Y:S02]  /*5a40*/  @!P0 SYNCS.PHASECHK.TRANS64 P0, [R9+URZ], R4 ;  /* 0x00000004090085a7 */ /* 0x000e64000800007f */
[----:B-1----:R-:W-:Y:S05]  /*5a50*/  @!P0 BRA `(.L_x_90) ;  /* 0xfffffffc00f08947 */ /* 0x002fea000383ffff */
[----:B------:R-:W-:Y:S05]  /*5a60*/  BRA `(.L_x_123) ;  /* 0xfffffff000147947 */ /* 0x000fea000383ffff */
.L_x_91:
[----:B0-----:R0:W1:Y:S02]  /*5a70*/  SYNCS.PHASECHK.TRANS64.TRYWAIT P0, [R8+URZ], R5 ;  /* 0x00000005080075a7 */ /* 0x001064000800017f */
[----:B-1----:R-:W-:Y:S05]  /*5a80*/  @!P0 NANOSLEEP.SYNCS 0x989680 ;  /* 0x009896800000895d */ /* 0x002fea0003900000 */
[----:B------:R-:W1:Y:S02]  /*5a90*/  @!P0 SYNCS.PHASECHK.TRANS64 P0, [R8+URZ], R5 ;  /* 0x00000005080085a7 */ /* 0x000e64000800007f */
[----:B-1----:R-:W-:Y:S05]  /*5aa0*/  @!P0 BRA `(.L_x_91) ;  /* 0xfffffffc00f08947 */ /* 0x002fea000383ffff */
[----:B------:R-:W-:Y:S05]  /*5ab0*/  BRA `(.L_x_124) ;  /* 0xfffffff000247947 */ /* 0x000fea000383ffff */
.L_x_92:
[----:B0-----:R0:W1:Y:S02]  /*5ac0*/  SYNCS.PHASECHK.TRANS64.TRYWAIT P0, [R9+URZ], R4 ;  /* 0x00000004090075a7 */ /* 0x001064000800017f */
[----:B-1----:R-:W-:Y:S05]  /*5ad0*/  @!P0 NANOSLEEP.SYNCS 0x989680 ;  /* 0x009896800000895d */ /* 0x002fea0003900000 */
[----:B------:R-:W1:Y:S02]  /*5ae0*/  @!P0 SYNCS.PHASECHK.TRANS64 P0, [R9+URZ], R4 ;  /* 0x00000004090085a7 */ /* 0x000e64000800007f */
[----:B-1----:R-:W-:Y:S05]  /*5af0*/  @!P0 BRA `(.L_x_92) ;  /* 0xfffffffc00f08947 */ /* 0x002fea000383ffff */
[----:B------:R-:W-:Y:S05]  /*5b00*/  BRA `(.L_x_125) ;  /* 0xfffffff000347947 */ /* 0x000fea000383ffff */
.L_x_93:
[----:B0-----:R0:W1:Y:S02]  /*5b10*/  SYNCS.PHASECHK.TRANS64.TRYWAIT P0, [R8+URZ], R5 ;  /* 0x00000005080075a7 */ /* 0x001064000800017f */
[----:B-1----:R-:W-:Y:S05]  /*5b20*/  @!P0 NANOSLEEP.SYNCS 0x989680 ;  /* 0x009896800000895d */ /* 0x002fea0003900000 */
[----:B------:R-:W1:Y:S02]  /*5b30*/  @!P0 SYNCS.PHASECHK.TRANS64 P0, [R8+URZ], R5 ;  /* 0x00000005080085a7 */ /* 0x000e64000800007f */
[----:B-1----:R-:W-:Y:S05]  /*5b40*/  @!P0 BRA `(.L_x_93) ;  /* 0xfffffffc00f08947 */ /* 0x002fea000383ffff */
[----:B------:R-:W-:Y:S05]  /*5b50*/  BRA `(.L_x_126) ;  /* 0xfffffff000447947 */ /* 0x000fea000383ffff */
.L_x_94:
[----:B0-----:R0:W1:Y:S02]  /*5b60*/  SYNCS.PHASECHK.TRANS64.TRYWAIT P0, [R9+URZ], R4 ;  /* 0x00000004090075a7 */ /* 0x001064000800017f */
[----:B-1----:R-:W-:Y:S05]  /*5b70*/  @!P0 NANOSLEEP.SYNCS 0x989680 ;  /* 0x009896800000895d */ /* 0x002fea0003900000 */
[----:B------:R-:W1:Y:S02]  /*5b80*/  @!P0 SYNCS.PHASECHK.TRANS64 P0, [R9+URZ], R4 ;  /* 0x00000004090085a7 */ /* 0x000e64000800007f */
[----:B-1----:R-:W-:Y:S05]  /*5b90*/  @!P0 BRA `(.L_x_94) ;  /* 0xfffffffc00f08947 */ /* 0x002fea000383ffff */
[----:B------:R-:W-:Y:S05]  /*5ba0*/  BRA `(.L_x_127) ;  /* 0xfffffff000547947 */ /* 0x000fea000383ffff */
.L_x_95:
[----:B0-----:R0:W1:Y:S02]  /*5bb0*/  SYNCS.PHASECHK.TRANS64.TRYWAIT P0, [R8+URZ], R5 ;  /* 0x00000005080075a7 */ /* 0x001064000800017f */
[----:B-1----:R-:W-:Y:S05]  /*5bc0*/  @!P0 NANOSLEEP.SYNCS 0x989680 ;  /* 0x009896800000895d */ /* 0x002fea0003900000 */
[----:B------:R-:W1:Y:S02]  /*5bd0*/  @!P0 SYNCS.PHASECHK.TRANS64 P0, [R8+URZ], R5 ;  /* 0x00000005080085a7 */ /* 0x000e64000800007f */
[----:B-1----:R-:W-:Y:S05]  /*5be0*/  @!P0 BRA `(.L_x_95) ;  /* 0xfffffffc00f08947 */ /* 0x002fea000383ffff */
[----:B------:R-:W-:Y:S05]  /*5bf0*/  BRA `(.L_x_128) ;  /* 0xfffffff000647947 */ /* 0x000fea000383ffff */
.L_x_96:
[----:B0-----:R0:W1:Y:S02]  /*5c00*/  SYNCS.PHASECHK.TRANS64.TRYWAIT P0, [R9+URZ], R4 ;  /* 0x00000004090075a7 */ /* 0x001064000800017f */
[----:B-1----:R-:W-:Y:S05]  /*5c10*/  @!P0 NANOSLEEP.SYNCS 0x989680 ;  /* 0x009896800000895d */ /* 0x002fea0003900000 */
[----:B------:R-:W1:Y:S02]  /*5c20*/  @!P0 SYNCS.PHASECHK.TRANS64 P0, [R9+URZ], R4 ;  /* 0x00000004090085a7 */ /* 0x000e64000800007f */
[----:B-1----:R-:W-:Y:S05]  /*5c30*/  @!P0 BRA `(.L_x_96) ;  /* 0xfffffffc00f08947 */ /* 0x002fea000383ffff */
[----:B------:R-:W-:Y:S05]  /*5c40*/  BRA `(.L_x_129) ;  /* 0xfffffff000747947 */ /* 0x000fea000383ffff */
.L_x_97:
[----:B0-----:R0:W1:Y:S02]  /*5c50*/  SYNCS.PHASECHK.TRANS64.TRYWAIT P0, [R8+URZ], R5 ;  /* 0x00000005080075a7 */ /* 0x001064000800017f */
[----:B-1----:R-:W-:Y:S05]  /*5c60*/  @!P0 NANOSLEEP.SYNCS 0x989680 ;  /* 0x009896800000895d */ /* 0x002fea0003900000 */
[----:B------:R-:W1:Y:S02]  /*5c70*/  @!P0 SYNCS.PHASECHK.TRANS64 P0, [R8+URZ], R5 ;  /* 0x00000005080085a7 */ /* 0x000e64000800007f */
[----:B-1----:R-:W-:Y:S05]  /*5c80*/  @!P0 BRA `(.L_x_97) ;  /* 0xfffffffc00f08947 */ /* 0x002fea000383ffff */
[----:B------:R-:W-:Y:S05]  /*5c90*/  BRA `(.L_x_130) ;  /* 0xfffffff000847947 */ /* 0x000fea000383ffff */
.L_x_98:
[----:B0-----:R0:W1:Y:S02]  /*5ca0*/  SYNCS.PHASECHK.TRANS64.TRYWAIT P0, [R9+URZ], R4 ;  /* 0x00000004090075a7 */ /* 0x001064000800017f */
[----:B-1----:R-:W-:Y:S05]  /*5cb0*/  @!P0 NANOSLEEP.SYNCS 0x989680 ;  /* 0x009896800000895d */ /* 0x002fea0003900000 */
[----:B------:R-:W1:Y:S02]  /*5cc0*/  @!P0 SYNCS.PHASECHK.TRANS64 P0, [R9+URZ], R4 ;  /* 0x00000004090085a7 */ /* 0x000e64000800007f */
[----:B-1----:R-:W-:Y:S05]  /*5cd0*/  @!P0 BRA `(.L_x_98) ;  /* 0xfffffffc00f08947 */ /* 0x002fea000383ffff */
[----:B------:R-:W-:Y:S05]  /*5ce0*/  BRA `(.L_x_131) ;  /* 0xfffffff000947947 */ /* 0x000fea000383ffff */
.L_x_99:
[----:B0-----:R0:W1:Y:S02]  /*5cf0*/  SYNCS.PHASECHK.TRANS64.TRYWAIT P0, [R8+URZ], R5 ;  /* 0x00000005080075a7 */ /* 0x001064000800017f */
[----:B-1----:R-:W-:Y:S05]  /*5d00*/  @!P0 NANOSLEEP.SYNCS 0x989680 ;  /* 0x009896800000895d */ /* 0x002fea0003900000 */
[----:B------:R-:W1:Y:S02]  /*5d10*/  @!P0 SYNCS.PHASECHK.TRANS64 P0, [R8+URZ], R5 ;  /* 0x00000005080085a7 */ /* 0x000e64000800007f */
[----:B-1----:R-:W-:Y:S05]  /*5d20*/  @!P0 BRA `(.L_x_99) ;  /* 0xfffffffc00f08947 */ /* 0x002fea000383ffff */
[----:B------:R-:W-:Y:S05]  /*5d30*/  BRA `(.L_x_132) ;  /* 0xfffffff000a47947 */ /* 0x000fea000383ffff */
.L_x_100:
[----:B0-----:R0:W1:Y:S02]  /*5d40*/  SYNCS.PHASECHK.TRANS64.TRYWAIT P0, [R9+URZ], R4 ;  /* 0x00000004090075a7 */ /* 0x001064000800017f */
[----:B-1----:R-:W-:Y:S05]  /*5d50*/  @!P0 NANOSLEEP.SYNCS 0x989680 ;  /* 0x009896800000895d */ /* 0x002fea0003900000 */
[----:B------:R-:W1:Y:S02]  /*5d60*/  @!P0 SYNCS.PHASECHK.TRANS64 P0, [R9+URZ], R4 ;  /* 0x00000004090085a7 */ /* 0x000e64000800007f */
[----:B-1----:R-:W-:Y:S05]  /*5d70*/  @!P0 BRA `(.L_x_100) ;  /* 0xfffffffc00f08947 */ /* 0x002fea000383ffff */
[----:B------:R-:W-:Y:S05]  /*5d80*/  BRA `(.L_x_133) ;  /* 0xfffffff000b47947 */ /* 0x000fea000383ffff */
.L_x_101:
[----:B0-----:R0:W1:Y:S02]  /*5d90*/  SYNCS.PHASECHK.TRANS64.TRYWAIT P0, [R8+URZ], R5 ;  /* 0x00000005080075a7 */ /* 0x001064000800017f */
[----:B-1----:R-:W-:Y:S05]  /*5da0*/  @!P0 NANOSLEEP.SYNCS 0x989680 ;  /* 0x009896800000895d */ /* 0x002fea0003900000 */
[----:B------:R-:W1:Y:S02]  /*5db0*/  @!P0 SYNCS.PHASECHK.TRANS64 P0, [R8+URZ], R5 ;  /* 0x00000005080085a7 */ /* 0x000e64000800007f */
[----:B-1----:R-:W-:Y:S05]  /*5dc0*/  @!P0 BRA `(.L_x_101) ;  /* 0xfffffffc00f08947 */ /* 0x002fea000383ffff */
[----:B------:R-:W-:Y:S05]  /*5dd0*/  BRA `(.L_x_134) ;  /* 0xfffffff000c47947 */ /* 0x000fea000383ffff */
.L_x_102:
[----:B0-----:R0:W1:Y:S02]  /*5de0*/  SYNCS.PHASECHK.TRANS64.TRYWAIT P0, [R9+URZ], R4 ;  /* 0x00000004090075a7 */ /* 0x001064000800017f */
[----:B-1----:R-:W-:Y:S05]  /*5df0*/  @!P0 NANOSLEEP.SYNCS 0x989680 ;  /* 0x009896800000895d */ /* 0x002fea0003900000 */
[----:B------:R-:W1:Y:S02]  /*5e00*/  @!P0 SYNCS.PHASECHK.TRANS64 P0, [R9+URZ], R4 ;  /* 0x00000004090085a7 */ /* 0x000e64000800007f */
[----:B-1----:R-:W-:Y:S05]  /*5e10*/  @!P0 BRA `(.L_x_102) ;  /* 0xfffffffc00f08947 */ /* 0x002fea000383ffff */
[----:B------:R-:W-:Y:S05]  /*5e20*/  BRA `(.L_x_135) ;  /* 0xfffffff000d47947 */ /* 0x000fea000383ffff */
.L_x_103:
[----:B0-----:R0:W1:Y:S02]  /*5e30*/  SYNCS.PHASECHK.TRANS64.TRYWAIT P0, [R8+URZ], R5 ;  /* 0x00000005080075a7 */ /* 0x001064000800017f */
[----:B-1----:R-:W-:Y:S05]  /*5e40*/  @!P0 NANOSLEEP.SYNCS 0x989680 ;  /* 0x009896800000895d */ /* 0x002fea0003900000 */
[----:B------:R-:W1:Y:S02]  /*5e50*/  @!P0 SYNCS.PHASECHK.TRANS64 P0, [R8+URZ], R5 ;  /* 0x00000005080085a7 */ /* 0x000e64000800007f */
[----:B-1----:R-:W-:Y:S05]  /*5e60*/  @!P0 BRA `(.L_x_103) ;  /* 0xfffffffc00f08947 */ /* 0x002fea000383ffff */
[----:B------:R-:W-:Y:S05]  /*5e70*/  BRA `(.L_x_136) ;  /* 0xfffffff000e47947 */ /* 0x000fea000383ffff */
.L_x_104:
[----:B0-----:R0:W1:Y:S02]  /*5e80*/  SYNCS.PHASECHK.TRANS64.TRYWAIT P0, [R9+URZ], R4 ;  /* 0x00000004090075a7 */ /* 0x001064000800017f */
[----:B-1----:R-:W-:Y:S05]  /*5e90*/  @!P0 NANOSLEEP.SYNCS 0x989680 ;  /* 0x009896800000895d */ /* 0x002fea0003900000 */
[----:B------:R-:W1:Y:S02]  /*5ea0*/  @!P0 SYNCS.PHASECHK.TRANS64 P0, [R9+URZ], R4 ;  /* 0x00000004090085a7 */ /* 0x000e64000800007f */
[----:B-1----:R-:W-:Y:S05]  /*5eb0*/  @!P0 BRA `(.L_x_104) ;  /* 0xfffffffc00f08947 */ /* 0x002fea000383ffff */
[----:B------:R-:W-:Y:S05]  /*5ec0*/  BRA `(.L_x_137) ;  /* 0xfffffff000f47947 */ /* 0x000fea000383ffff */
.L_x_105:
[----:B0-----:R0:W1:Y:S02]  /*5ed0*/  SYNCS.PHASECHK.TRANS64.TRYWAIT P0, [R8+URZ], R5 ;  /* 0x00000005080075a7 */ /* 0x001064000800017f */
[----:B-1----:R-:W-:Y:S05]  /*5ee0*/  @!P0 NANOSLEEP.SYNCS 0x989680 ;  /* 0x009896800000895d */ /* 0x002fea0003900000 */
[----:B------:R-:W1:Y:S02]  /*5ef0*/  @!P0 SYNCS.PHASECHK.TRANS64 P0, [R8+URZ], R5 ;  /* 0x00000005080085a7 */ /* 0x000e64000800007f */
[----:B-1----:R-:W-:Y:S05]  /*5f00*/  @!P0 BRA `(.L_x_105) ;  /* 0xfffffffc00f08947 */ /* 0x002fea000383ffff */
[----:B------:R-:W-:Y:S05]  /*5f10*/  BRA `(.L_x_138) ;  /* 0xfffffff400047947 */ /* 0x000fea000383ffff */
.L_x_106:
[----:B0-----:R0:W1:Y:S02]  /*5f20*/  SYNCS.PHASECHK.TRANS64.TRYWAIT P0, [R9+URZ], R4 ;  /* 0x00000004090075a7 */ /* 0x001064000800017f */
[----:B-1----:R-:W-:Y:S05]  /*5f30*/  @!P0 NANOSLEEP.SYNCS 0x989680 ;  /* 0x009896800000895d */ /* 0x002fea0003900000 */
[----:B------:R-:W1:Y:S02]  /*5f40*/  @!P0 SYNCS.PHASECHK.TRANS64 P0, [R9+URZ], R4 ;  /* 0x00000004090085a7 */ /* 0x000e64000800007f */
[----:B-1----:R-:W-:Y:S05]  /*5f50*/  @!P0 BRA `(.L_x_106) ;  /* 0xfffffffc00f08947 */ /* 0x002fea000383ffff */
[----:B------:R-:W-:Y:S05]  /*5f60*/  BRA `(.L_x_139) ;  /* 0xfffffff400147947 */ /* 0x000fea000383ffff */
.L_x_107:
[----:B0-----:R0:W1:Y:S02]  /*5f70*/  SYNCS.PHASECHK.TRANS64.TRYWAIT P0, [R8+URZ], R5 ;  /* 0x00000005080075a7 */ /* 0x001064000800017f */
[----:B-1----:R-:W-:Y:S05]  /*5f80*/  @!P0 NANOSLEEP.SYNCS 0x989680 ;  /* 0x009896800000895d */ /* 0x002fea0003900000 */
[----:B------:R-:W1:Y:S02]  /*5f90*/  @!P0 SYNCS.PHASECHK.TRANS64 P0, [R8+URZ], R5 ;  /* 0x00000005080085a7 */ /* 0x000e64000800007f */
[----:B-1----:R-:W-:Y:S05]  /*5fa0*/  @!P0 BRA `(.L_x_107) ;  /* 0xfffffffc00f08947 */ /* 0x002fea000383ffff */
[----:B------:R-:W-:Y:S05]  /*5fb0*/  BRA `(.L_x_140) ;  /* 0xfffffff400247947 */ /* 0x000fea000383ffff */
.L_x_108:
[----:B0-----:R0:W1:Y:S02]  /*5fc0*/  SYNCS.PHASECHK.TRANS64.TRYWAIT P0, [R9+URZ], R4 ;  /* 0x00000004090075a7 */ /* 0x001064000800017f */
[----:B-1----:R-:W-:Y:S05]  /*5fd0*/  @!P0 NANOSLEEP.SYNCS 0x989680 ;  /* 0x009896800000895d */ /* 0x002fea0003900000 */
[----:B------:R-:W1:Y:S02]  /*5fe0*/  @!P0 SYNCS.PHASECHK.TRANS64 P0, [R9+URZ], R4 ;  /* 0x00000004090085a7 */ /* 0x000e64000800007f */
[----:B-1----:R-:W-:Y:S05]  /*5ff0*/  @!P0 BRA `(.L_x_108) ;  /* 0xfffffffc00f08947 */ /* 0x002fea000383ffff */
[----:B------:R-:W-:Y:S05]  /*6000*/  BRA `(.L_x_141) ;  /* 0xfffffff400347947 */ /* 0x000fea000383ffff */
.L_x_109:
[----:B0-----:R0:W1:Y:S02]  /*6010*/  SYNCS.PHASECHK.TRANS64.TRYWAIT P0, [R8+URZ], R5 ;  /* 0x00000005080075a7 */ /* 0x001064000800017f */
[----:B-1----:R-:W-:Y:S05]  /*6020*/  @!P0 NANOSLEEP.SYNCS 0x989680 ;  /* 0x009896800000895d */ /* 0x002fea0003900000 */
[----:B------:R-:W1:Y:S02]  /*6030*/  @!P0 SYNCS.PHASECHK.TRANS64 P0, [R8+URZ], R5 ;  /* 0x00000005080085a7 */ /* 0x000e64000800007f */
[----:B-1----:R-:W-:Y:S05]  /*6040*/  @!P0 BRA `(.L_x_109) ;  /* 0xfffffffc00f08947 */ /* 0x002fea000383ffff */
[----:B------:R-:W-:Y:S05]  /*6050*/  BRA `(.L_x_142) ;  /* 0xfffffff400447947 */ /* 0x000fea000383ffff */
.L_x_110:
[----:B0-----:R0:W1:Y:S02]  /*6060*/  SYNCS.PHASECHK.TRANS64.TRYWAIT P0, [R9+URZ], R4 ;  /* 0x00000004090075a7 */ /* 0x001064000800017f */
[----:B-1----:R-:W-:Y:S05]  /*6070*/  @!P0 NANOSLEEP.SYNCS 0x989680 ;  /* 0x009896800000895d */ /* 0x002fea0003900000 */
[----:B------:R-:W1:Y:S02]  /*6080*/  @!P0 SYNCS.PHASECHK.TRANS64 P0, [R9+URZ], R4 ;  /* 0x00000004090085a7 */ /* 0x000e64000800007f */
[----:B-1----:R-:W-:Y:S05]  /*6090*/  @!P0 BRA `(.L_x_110) ;  /* 0xfffffffc00f08947 */ /* 0x002fea000383ffff */
[----:B------:R-:W-:Y:S05]  /*60a0*/  BRA `(.L_x_143) ;  /* 0xfffffff400547947 */ /* 0x000fea000383ffff */
.L_x_111:
[----:B0-----:R0:W1:Y:S02]  /*60b0*/  SYNCS.PHASECHK.TRANS64.TRYWAIT P0, [R8+URZ], R5 ;  /* 0x00000005080075a7 */ /* 0x001064000800017f */
[----:B-1----:R-:W-:Y:S05]  /*60c0*/  @!P0 NANOSLEEP.SYNCS 0x989680 ;  /* 0x009896800000895d */ /* 0x002fea0003900000 */
[----:B------:R-:W1:Y:S02]  /*60d0*/  @!P0 SYNCS.PHASECHK.TRANS64 P0, [R8+URZ], R5 ;  /* 0x00000005080085a7 */ /* 0x000e64000800007f */
[----:B-1----:R-:W-:Y:S05]  /*60e0*/  @!P0 BRA `(.L_x_111) ;  /* 0xfffffffc00f08947 */ /* 0x002fea000383ffff */
[----:B------:R-:W-:Y:S05]  /*60f0*/  BRA `(.L_x_144) ;  /* 0xfffffff400647947 */ /* 0x000fea000383ffff */
.L_x_112:
[----:B-1----:R1:W2:Y:S02]  /*6100*/  SYNCS.PHASECHK.TRANS64.TRYWAIT P0, [R11+URZ], R6 ;  /* 0x000000060b0075a7 */ /* 0x0022a4000800017f */
[----:B--2---:R-:W-:Y:S05]  /*6110*/  @!P0 NANOSLEEP.SYNCS 0x989680 ;  /* 0x009896800000895d */ /* 0x004fea0003900000 */
[----:B------:R-:W2:Y:S02]  /*6120*/  @!P0 SYNCS.PHASECHK.TRANS64 P0, [R11+URZ], R6 ;  /* 0x000000060b0085a7 */ /* 0x000ea4000800007f */
[----:B--2---:R-:W-:Y:S05]  /*6130*/  @!P0 BRA `(.L_x_112) ;  /* 0xfffffffc00f08947 */ /* 0x004fea000383ffff */
[----:B------:R-:W-:Y:S05]  /*6140*/  BRA `(.L_x_145) ;  /* 0xfffffff4006c7947 */ /* 0x000fea000383ffff */
.L_x_146:
[----:B------:R-:W-:-:S00]  /*6150*/  BRA `(.L_x_146) ;  /* 0xfffffffc00fc7947 */ /* 0x000fc0000383ffff */
[----:B------:R-:W-:-:S00]  /*6160*/  NOP ;  /* 0x0000000000007918 */ /* 0x000fc00000000000 */
        /* <DEDUP_REMOVED lines=9> */
.L_x_147:


//--------------------- .nv.global.init           --------------------------
	.section	.nv.global.init,"aw",@progbits
.nv.global.init:
	.type		$str$22,@object
	.size		$str$22,($str$23 - $str$22)
$str$22:
        /*0000*/ 	.byte	0x6b, 0x5f, 0x74, 0x69, 0x6c, 0x65, 0x5f, 0x63, 0x6f, 0x75, 0x6e, 0x74, 0x20, 0x3e, 0x3d, 0x20
        /*0010*/ 	.byte	0x31, 0x00
	.type		$str$23,@object
	.size		$str$23,(__unnamed_1 - $str$23)
$str$23:
        /*0012*/ 	.byte	0x2f, 0x74, 0x6d, 0x70, 0x2f, 0x63, 0x75, 0x74, 0x6c, 0x61, 0x73, 0x73, 0x5f, 0x73, 0x77, 0x65
        /*0022*/ 	.byte	0x65, 0x70, 0x5f, 0x73, 0x72, 0x63, 0x2f, 0x69, 0x6e, 0x63, 0x6c, 0x75, 0x64, 0x65, 0x2f, 0x63
        /*0032*/ 	.byte	0x75, 0x74, 0x6c, 0x61, 0x73, 0x73, 0x2f, 0x67, 0x65, 0x6d, 0x6d, 0x2f, 0x63, 0x6f, 0x6c, 0x6c
        /*0042*/ 	.byte	0x65, 0x63, 0x74, 0x69, 0x76, 0x65, 0x2f, 0x73, 0x6d, 0x39, 0x30, 0x5f, 0x6d, 0x6d, 0x61, 0x5f
        /*0052*/ 	.byte	0x74, 0x6d, 0x61, 0x5f, 0x67, 0x6d, 0x6d, 0x61, 0x5f, 0x73, 0x73, 0x5f, 0x77, 0x61, 0x72, 0x70
        /*0062*/ 	.byte	0x73, 0x70, 0x65, 0x63, 0x69, 0x61, 0x6c, 0x69, 0x7a, 0x65, 0x64, 0x2e, 0x68, 0x70, 0x70, 0x00
	.type		__unnamed_1,@object
	.size		__unnamed_1,(.L_0 - __unnamed_1)
__unnamed_1:
        /*0072*/ 	.byte	0x76, 0x6f, 0x69, 0x64, 0x20, 0x63, 0x75, 0x74, 0x6c, 0x61, 0x73, 0x73, 0x3a, 0x3a, 0x67, 0x65
        /* <DEDUP_REMOVED lines=171> */
        /*0b32*/ 	.byte	0x65, 0x3a, 0x3a, 0x69, 0x64, 0x65, 0x6e, 0x74, 0x69, 0x74, 0x79, 0x5d, 0x00
.L_0:


//--------------------- .nv.shared._ZN7cutlass13device_kernelINS_4gemm6kernel13GemmUniversalIN4cute5tupleIJiiiiEEENS1_10collective13CollectiveMmaINS1_34MainloopSm90TmaGmmaWarpSpecializedILi26ENS5_IJNS4_1CILi1EEESB_SB_EEENS1_35KernelTmaWarpSpecializedCooperativeEEENS5_IJNSA_ILi256EEENSA_ILi16EEENSA_ILi32EEEEEEaNS5_IJlSB_lEEEaSJ_NS4_8TiledMMAINS4_8MMA_AtomIJNS4_4SM904GMMA26MMA_64x16x32_S32S8S8_SS_TNEEEENS4_6LayoutINS5_IJNSA_ILi2EEESB_SB_EEENS5_IJSB_NSA_ILi0EEEST_EEEEENS5_IJNS4_10UnderscoreESW_SW_EEEEENS4_13SM90_TMA_LOADENS4_14ComposedLayoutINS4_7SwizzleILi1ELi4ELi3EEENS4_18smem_ptr_flag_bitsILi8EEENSQ_INS5_IJNSA_ILi8EEESH_EEENS5_IJSH_SB_EEEEEEEvNS4_8identityESZ_S19_vS1A_EENS_8epilogue10collective6detail29Sm90TmaWarpSpecializedAdapterINS1D_15DefaultEpilogueIaSJ_SJ_NS1C_6thread17LinearCombinationIaLi1EiiLNS1H_9ScaleType4KindE0ELNS_15FloatRoundStyleE2EaEENS1_15EpilogueDefaultEEEEEvvEEEEvNT_6ParamsE --------------------------
	.section	.nv.shared._ZN7cutlass13device_kernelINS_4gemm6kernel13GemmUniversalIN4cute5tupleIJiiiiEEENS1_10collective13CollectiveMmaINS1_34MainloopSm90TmaGmmaWarpSpecializedILi26ENS5_IJNS4_1CILi1EEESB_SB_EEENS1_35KernelTmaWarpSpecializedCooperativeEEENS5_IJNSA_ILi256EEENSA_ILi16EEENSA_ILi32EEEEEEaNS5_IJlSB_lEEEaSJ_NS4_8TiledMMAINS4_8MMA_AtomIJNS4_4SM904GMMA26MMA_64x16x32_S32S8S8_SS_TNEEEENS4_6LayoutINS5_IJNSA_ILi2EEESB_SB_EEENS5_IJSB_NSA_ILi0EEEST_EEEEENS5_IJNS4_10UnderscoreESW_SW_EEEEENS4_13SM90_TMA_LOADENS4_14ComposedLayoutINS4_7SwizzleILi1ELi4ELi3EEENS4_18smem_ptr_flag_bitsILi8EEENSQ_INS5_IJNSA_ILi8EEESH_EEENS5_IJSH_SB_EEEEEEEvNS4_8identityESZ_S19_vS1A_EENS_8epilogue10collective6detail29Sm90TmaWarpSpecializedAdapterINS1D_15DefaultEpilogueIaSJ_SJ_NS1C_6thread17LinearCombinationIaLi1EiiLNS1H_9ScaleType4KindE0ELNS_15FloatRoundStyleE2EaEENS1_15EpilogueDefaultEEEEEvvEEEEvNT_6ParamsE,"aw",@nobits
	.sectionflags	@""
	.align	16
	.zero		1024


//--------------------- .nv.shared.reserved.0     --------------------------
	.section	.nv.shared.reserved.0,"aw",@nobits
	.weak		__nv_reservedSMEM_offset_0_alias
	.size		__nv_reservedSMEM_offset_0_alias, 0, 0
	.other		__nv_reservedSMEM_offset_0_alias,@"STO_CUDA_RESERVED_SHARED STV_DEFAULT"
__nv_reservedSMEM_offset_0_alias:
	.zero		0


//--------------------- .nv.global                --------------------------
	.section	.nv.global,"aw",@nobits
.nv.global:
	.type		_ZN39_INTERNAL_611fd49f_4_k_cu_5d24cdf2_40634cute1_E,@object
	.size		_ZN39_INTERNAL_611fd49f_4_k_cu_5d24cdf2_40634cute1_E,(_ZN39_INTERNAL_611fd49f_4_k_cu_5d24cdf2_40634cuda3std3__45__cpo6cbeginE - _ZN39_INTERNAL_611fd49f_4_k_cu_5d24cdf2_40634cute1_E)
_ZN39_INTERNAL_611fd49f_4_k_cu_5d24cdf2_40634cute1_E:
	.zero		1
	.type		_ZN39_INTERNAL_611fd49f_4_k_cu_5d24cdf2_40634cuda3std3__45__cpo6cbeginE,@object
	.size		_ZN39_INTERNAL_611fd49f_4_k_cu_5d24cdf2_40634cuda3std3__45__cpo6cbeginE,(_ZN39_INTERNAL_611fd49f_4_k_cu_5d24cdf2_40634cuda3std3__48in_placeE - _ZN39_INTERNAL_611fd49f_4_k_cu_5d24cdf2_40634cuda3std3__45__cpo6cbeginE)
_ZN39_INTERNAL_611fd49f_4_k_cu_5d24cdf2_40634cuda3std3__45__cpo6cbeginE:
	.zero		1
	.type		_ZN39_INTERNAL_611fd49f_4_k_cu_5d24cdf2_40634cuda3std3__48in_placeE,@object
	.size		_ZN39_INTERNAL_611fd49f_4_k_cu_5d24cdf2_40634cuda3std3__48in_placeE,(_ZN39_INTERNAL_611fd49f_4_k_cu_5d24cdf2_40634cuda3std6ranges3__45__cpo9iter_moveE - _ZN39_INTERNAL_611fd49f_4_k_cu_5d24cdf2_40634cuda3std3__48in_placeE)
_ZN39_INTERNAL_611fd49f_4_k_cu_5d24cdf2_40634cuda3std3__48in_placeE:
	.zero		1
	.type		_ZN39_INTERNAL_611fd49f_4_k_cu_5d24cdf2_40634cuda3std6ranges3__45__cpo9iter_moveE,@object
	.size		_ZN39_INTERNAL_611fd49f_4_k_cu_5d24cdf2_40634cuda3std6ranges3__45__cpo9iter_moveE,(_ZN39_INTERNAL_611fd49f_4_k_cu_5d24cdf2_40634cuda3std3__45__cpo5beginE - _ZN39_INTERNAL_611fd49f_4_k_cu_5d24cdf2_40634cuda3std6ranges3__45__cpo9iter_moveE)
_ZN39_INTERNAL_611fd49f_4_k_cu_5d24cdf2_40634cuda3std6ranges3__45__cpo9iter_moveE:
	.zero		1
	.type		_ZN39_INTERNAL_611fd49f_4_k_cu_5d24cdf2_40634cuda3std3__45__cpo5beginE,@object
	.size		_ZN39_INTERNAL_611fd49f_4_k_cu_5d24cdf2_40634cuda3std3__45__cpo5beginE,(_ZN39_INTERNAL_611fd49f_4_k_cu_5d24cdf2_40634cuda3std3__441_GLOBAL__N__611fd49f_4_k_cu_5d24cdf2_40636ignoreE - _ZN39_INTERNAL_611fd49f_4_k_cu_5d24cdf2_40634cuda3std3__45__cpo5beginE)
_ZN39_INTERNAL_611fd49f_4_k_cu_5d24cdf2_40634cuda3std3__45__cpo5beginE:
	.zero		1
	.type		_ZN39_INTERNAL_611fd49f_4_k_cu_5d24cdf2_40634cuda3std3__441_GLOBAL__N__611fd49f_4_k_cu_5d24cdf2_40636ignoreE,@object
	.size		_ZN39_INTERNAL_611fd49f_4_k_cu_5d24cdf2_40634cuda3std3__441_GLOBAL__N__611fd49f_4_k_cu_5d24cdf2_40636ignoreE,(_ZN39_INTERNAL_611fd49f_4_k_cu_5d24cdf2_40634cute7productE - _ZN39_INTERNAL_611fd49f_4_k_cu_5d24cdf2_40634cuda3std3__441_GLOBAL__N__611fd49f_4_k_cu_5d24cdf2_40636ignoreE)
_ZN39_INTERNAL_611fd49f_4_k_cu_5d24cdf2_40634cuda3std3__441_GLOBAL__N__611fd49f_4_k_cu_5d24cdf2_40636ignoreE:
	.zero		1
	.type		_ZN39_INTERNAL_611fd49f_4_k_cu_5d24cdf2_40634cute7productE,@object
	.size		_ZN39_INTERNAL_611fd49f_4_k_cu_5d24cdf2_40634cute7productE,(_ZN39_INTERNAL_611fd49f_4_k_cu_5d24cdf2_40634cuda3std3__45__cpo3endE - _ZN39_INTERNAL_611fd49f_4_k_cu_5d24cdf2_40634cute7productE)
_ZN39_INTERNAL_611fd49f_4_k_cu_5d24cdf2_40634cute7productE:
	.zero		1
	.type		_ZN39_INTERNAL_611fd49f_4_k_cu_5d24cdf2_40634cuda3std3__45__cpo3endE,@object
	.size		_ZN39_INTERNAL_611fd49f_4_k_cu_5d24cdf2_40634cuda3std3__45__cpo3endE,(_ZN39_INTERNAL_611fd49f_4_k_cu_5d24cdf2_40634cuda3std3__419piecewise_constructE - _ZN39_INTERNAL_611fd49f_4_k_cu_5d24cdf2_40634cuda3std3__45__cpo3endE)
_ZN39_INTERNAL_611fd49f_4_k_cu_5d24cdf2_40634cuda3std3__45__cpo3endE:
	.zero		1
	.type		_ZN39_INTERNAL_611fd49f_4_k_cu_5d24cdf2_40634cuda3std3__419piecewise_constructE,@object
	.size		_ZN39_INTERNAL_611fd49f_4_k_cu_5d24cdf2_40634cuda3std3__419piecewise_constructE,(_ZN39_INTERNAL_611fd49f_4_k_cu_5d24cdf2_40634cuda3std3__45__cpo4cendE - _ZN39_INTERNAL_611fd49f_4_k_cu_5d24cdf2_40634cuda3std3__419piecewise_constructE)
_ZN39_INTERNAL_611fd49f_4_k_cu_5d24cdf2_40634cuda3std3__419piecewise_constructE:
	.zero		1
	.type		_ZN39_INTERNAL_611fd49f_4_k_cu_5d24cdf2_40634cuda3std3__45__cpo4cendE,@object
	.size		_ZN39_INTERNAL_611fd49f_4_k_cu_5d24cdf2_40634cuda3std3__45__cpo4cendE,(_ZN39_INTERNAL_611fd49f_4_k_cu_5d24cdf2_40634cuda3std6ranges3__45__cpo4swapE - _ZN39_INTERNAL_611fd49f_4_k_cu_5d24cdf2_40634cuda3std3__45__cpo4cendE)
_ZN39_INTERNAL_611fd49f_4_k_cu_5d24cdf2_40634cuda3std3__45__cpo4cendE:
	.zero		1
	.type		_ZN39_INTERNAL_611fd49f_4_k_cu_5d24cdf2_40634cuda3std6ranges3__45__cpo4swapE,@object
	.size		_ZN39_INTERNAL_611fd49f_4_k_cu_5d24cdf2_40634cuda3std6ranges3__45__cpo4swapE,(.L_8 - _ZN39_INTERNAL_611fd49f_4_k_cu_5d24cdf2_40634cuda3std6ranges3__45__cpo4swapE)
_ZN39_INTERNAL_611fd49f_4_k_cu_5d24cdf2_40634cuda3std6ranges3__45__cpo4swapE:
	.zero		1
.L_8:


//--------------------- .nv.constant0._ZN7cutlass13device_kernelINS_4gemm6kernel13GemmUniversalIN4cute5tupleIJiiiiEEENS1_10collective13CollectiveMmaINS1_34MainloopSm90TmaGmmaWarpSpecializedILi26ENS5_IJNS4_1CILi1EEESB_SB_EEENS1_35KernelTmaWarpSpecializedCooperativeEEENS5_IJNSA_ILi256EEENSA_ILi16EEENSA_ILi32EEEEEEaNS5_IJlSB_lEEEaSJ_NS4_8TiledMMAINS4_8MMA_AtomIJNS4_4SM904GMMA26MMA_64x16x32_S32S8S8_SS_TNEEEENS4_6LayoutINS5_IJNSA_ILi2EEESB_SB_EEENS5_IJSB_NSA_ILi0EEEST_EEEEENS5_IJNS4_10UnderscoreESW_SW_EEEEENS4_13SM90_TMA_LOADENS4_14ComposedLayoutINS4_7SwizzleILi1ELi4ELi3EEENS4_18smem_ptr_flag_bitsILi8EEENSQ_INS5_IJNSA_ILi8EEESH_EEENS5_IJSH_SB_EEEEEEEvNS4_8identityESZ_S19_vS1A_EENS_8epilogue10collective6detail29Sm90TmaWarpSpecializedAdapterINS1D_15DefaultEpilogueIaSJ_SJ_NS1C_6thread17LinearCombinationIaLi1EiiLNS1H_9ScaleType4KindE0ELNS_15FloatRoundStyleE2EaEENS1_15EpilogueDefaultEEEEEvvEEEEvNT_6ParamsE --------------------------
	.section	.nv.constant0._ZN7cutlass13device_kernelINS_4gemm6kernel13GemmUniversalIN4cute5tupleIJiiiiEEENS1_10collective13CollectiveMmaINS1_34MainloopSm90TmaGmmaWarpSpecializedILi26ENS5_IJNS4_1CILi1EEESB_SB_EEENS1_35KernelTmaWarpSpecializedCooperativeEEENS5_IJNSA_ILi256EEENSA_ILi16EEENSA_ILi32EEEEEEaNS5_IJlSB_lEEEaSJ_NS4_8TiledMMAINS4_8MMA_AtomIJNS4_4SM904GMMA26MMA_64x16x32_S32S8S8_SS_TNEEEENS4_6LayoutINS5_IJNSA_ILi2EEESB_SB_EEENS5_IJSB_NSA_ILi0EEEST_EEEEENS5_IJNS4_10UnderscoreESW_SW_EEEEENS4_13SM90_TMA_LOADENS4_14ComposedLayoutINS4_7SwizzleILi1ELi4ELi3EEENS4_18smem_ptr_flag_bitsILi8EEENSQ_INS5_IJNSA_ILi8EEESH_EEENS5_IJSH_SB_EEEEEEEvNS4_8identityESZ_S19_vS1A_EENS_8epilogue10collective6detail29Sm90TmaWarpSpecializedAdapterINS1D_15DefaultEpilogueIaSJ_SJ_NS1C_6thread17LinearCombinationIaLi1EiiLNS1H_9ScaleType4KindE0ELNS_15FloatRoundStyleE2EaEENS1_15EpilogueDefaultEEEEEvvEEEEvNT_6ParamsE,"a",@progbits
	.sectionflags	@""
	.align	4
.nv.constant0._ZN7cutlass13device_kernelINS_4gemm6kernel13GemmUniversalIN4cute5tupleIJiiiiEEENS1_10collective13CollectiveMmaINS1_34MainloopSm90TmaGmmaWarpSpecializedILi26ENS5_IJNS4_1CILi1EEESB_SB_EEENS1_35KernelTmaWarpSpecializedCooperativeEEENS5_IJNSA_ILi256EEENSA_ILi16EEENSA_ILi32EEEEEEaNS5_IJlSB_lEEEaSJ_NS4_8TiledMMAINS4_8MMA_AtomIJNS4_4SM904GMMA26MMA_64x16x32_S32S8S8_SS_TNEEEENS4_6LayoutINS5_IJNSA_ILi2EEESB_SB_EEENS5_IJSB_NSA_ILi0EEEST_EEEEENS5_IJNS4_10UnderscoreESW_SW_EEEEENS4_13SM90_TMA_LOADENS4_14ComposedLayoutINS4_7SwizzleILi1ELi4ELi3EEENS4_18smem_ptr_flag_bitsILi8EEENSQ_INS5_IJNSA_ILi8EEESH_EEENS5_IJSH_SB_EEEEEEEvNS4_8identityESZ_S19_vS1A_EENS_8epilogue10collective6detail29Sm90TmaWarpSpecializedAdapterINS1D_15DefaultEpilogueIaSJ_SJ_NS1C_6thread17LinearCombinationIaLi1EiiLNS1H_9ScaleType4KindE0ELNS_15FloatRoundStyleE2EaEENS1_15EpilogueDefaultEEEEEvvEEEEvNT_6ParamsE:
	.zero		1664


//--------------------- SYMBOLS --------------------------

	.type		.nv.reservedSmem.offset0,@object
	.size		.nv.reservedSmem.offset0,0x4
	.type		__assertfail,@function
